// auto-generated by cutlass_sweep.gemm — config: {"arch": "sm_100", "cluster_m": 1, "cluster_n": 1, "dtype": "e4m3", "stages": 5, "tile_k": 64, "tile_m": 64, "tile_n": 64}
#include "cutlass/cutlass.h"
#include "cutlass/gemm/collective/collective_builder.hpp"
#include "cutlass/gemm/device/gemm_universal_adapter.h"
#include "cutlass/gemm/kernel/gemm_universal.hpp"
#include "cutlass/epilogue/collective/collective_builder.hpp"

using ElemA = cutlass::float_e4m3_t;
using ElemB = cutlass::float_e4m3_t;
using ElemCD = cutlass::float_e4m3_t;
using Acc  = float;
using TileShape    = cute::Shape<cute::_64, cute::_64, cute::_64>;
using ClusterShape = cute::Shape<cute::_1, cute::_1, cute::_1>;

using CollectiveEpilogue = typename cutlass::epilogue::collective::CollectiveBuilder<
    cutlass::arch::Sm100, cutlass::arch::OpClassTensorOp,
    TileShape, ClusterShape,
    cutlass::epilogue::collective::EpilogueTileAuto,
    Acc, Acc,
    ElemCD, cutlass::layout::RowMajor, 128 / cutlass::sizeof_bits<ElemCD>::value,
    ElemCD, cutlass::layout::RowMajor, 128 / cutlass::sizeof_bits<ElemCD>::value,
    cutlass::epilogue::collective::EpilogueScheduleAuto
  >::CollectiveOp;

using CollectiveMainloop = typename cutlass::gemm::collective::CollectiveBuilder<
    cutlass::arch::Sm100, cutlass::arch::OpClassTensorOp,
    ElemA, cutlass::layout::RowMajor, 128 / cutlass::sizeof_bits<ElemA>::value,
    ElemB, cutlass::layout::ColumnMajor, 128 / cutlass::sizeof_bits<ElemB>::value,
    Acc,
    TileShape, ClusterShape,
    cutlass::gemm::collective::StageCount<5>,
    cutlass::gemm::collective::KernelScheduleAuto
  >::CollectiveOp;

using GemmKernel = cutlass::gemm::kernel::GemmUniversal<
    cute::Shape<int,int,int,int>,
    CollectiveMainloop,
    CollectiveEpilogue
>;
using Gemm = cutlass::gemm::device::GemmUniversalAdapter<GemmKernel>;

// Force the device kernel symbol into the cubin without needing a host main.
auto* _anchor = &cutlass::device_kernel<GemmKernel>;


// ===== COMPILED SASS (sm_100a) =====

	.target	sm_100a

	.elftype	@"ET_EXEC"


//--------------------- .note.nv.tkinfo           --------------------------
	.section	.note.nv.tkinfo,"",@"SHT_NOTE"
	.sectionflags	@"SHF_NOTE_NV_TKINFO"
	.tkinfo
        /*0018*/ 	.word	0x00000002
        /*0030*/ 	.string	""
        /*0030*/ 	.string	"ptxas"
        /*0030*/ 	.string	"Cuda compilation tools, release 13.0, V13.0.88"
        /*0030*/ 	.string	"Build cuda_13.0.r13.0/compiler.36424714_0"
        /*0030*/ 	.string	"-arch sm_100a -m 64 "



//--------------------- .note.nv.cuinfo           --------------------------
	.section	.note.nv.cuinfo,"",@"SHT_NOTE"
	.sectionflags	@"SHF_NOTE_NV_CUINFO"
        /*0018*/ 	.short	0x0002
        /*001a*/ 	.short	0x0064
        /*001c*/ 	.short	0x0082
	.zero		2


//--------------------- .nv.info                  --------------------------
	.section	.nv.info,"",@"SHT_CUDA_INFO"
	.align	4


	//----- nvinfo : EIATTR_REGCOUNT
	.align		4
        /*0000*/ 	.byte	0x04, 0x2f
        /*0002*/ 	.short	(.L_19 - .L_18)
	.align		4
.L_18:
        /*0004*/ 	.word	index@(_ZN7cutlass13device_kernelINS_4gemm6kernel13GemmUniversalIN4cute5tupleIJiiiiEEENS1_10collective13CollectiveMmaINS1_35MainloopSm100TmaUmmaWarpSpecializedILi5ELi2ELi4ENS5_IJNS4_1CILi1EEESB_SB_EEEEENS5_IJNSA_ILi64EEESE_SE_EEENS_12float_e4m3_tENS5_IJlSB_lEEESG_SH_NS4_8TiledMMAINS4_8MMA_AtomIJNS4_10MMA_TraitsINS4_19SM100_MMA_F8F6F4_SSEJSG_SG_fSE_SE_NS4_17integral_constantINS4_4UMMA5MajorELSO_0EEESP_NSM_INSN_7ScaleInELSQ_0EEESR_EEEEEENS4_6LayoutISC_NS5_IJNSA_ILi0EEESV_SV_EEEEENS5_IJNS4_10UnderscoreESY_SY_EEEEENS4_13SM90_TMA_LOADENS4_14ComposedLayoutINS4_7SwizzleILi2ELi4ELi3EEENS4_18smem_ptr_flag_bitsILi8EEENSU_INS5_IJNSA_ILi8EEESE_EEENS5_IJSE_SB_EEEEEEEvNS4_8identityES11_S1B_vS1C_EENS_8epilogue10collective18CollectiveEpilogueINS1E_23Sm100TmaWarpSpecializedILi1ELi1ELi32ELb0ELb0EEEJSF_NS5_IJNSU_ISE_SB_EES1J_EEESG_SH_SG_SH_NS1E_6fusion15FusionCallbacksIS1I_NS1L_17LinearCombinationISG_fSG_fLNS_15FloatRoundStyleE2EEESF_S1K_JEEENS4_5SM1004TMEM4LOAD26SM100_TMEM_LOAD_16dp32b32xES11_S1B_NS4_39AutoVectorizingCopyWithAssumedAlignmentILi128EEENS4_14SM90_TMA_STOREES1B_S1W_S1W_EEEvvEEEEvNT_6ParamsE)
        /*0008*/ 	.word	0x00000078


	//----- nvinfo : EIATTR_FRAME_SIZE
	.align		4
.L_19:
        /*000c*/ 	.byte	0x04, 0x11
        /*000e*/ 	.short	(.L_21 - .L_20)
	.align		4
.L_20:
        /*0010*/ 	.word	index@($__internal_2_$__cuda_sm10x_tcgen05_guardrail_trap_unallocated_columns_being_dealloced)
        /*0014*/ 	.word	0x00000000


	//----- nvinfo : EIATTR_FRAME_SIZE
	.align		4
.L_21:
        /*0018*/ 	.byte	0x04, 0x11
        /*001a*/ 	.short	(.L_23 - .L_22)
	.align		4
.L_22:
        /*001c*/ 	.word	index@($__internal_1_$__cuda_sm10x_tcgen05_guardrail_trap_phase_invalid_during_alloc)
        /*0020*/ 	.word	0x00000000


	//----- nvinfo : EIATTR_FRAME_SIZE
	.align		4
.L_23:
        /*0024*/ 	.byte	0x04, 0x11
        /*0026*/ 	.short	(.L_25 - .L_24)
	.align		4
.L_24:
        /*0028*/ 	.word	index@($__internal_0_$__cuda_sm10x_tcgen05_guardrail_trap_col_being_dealloced_not_returned_by_alloc)
        /*002c*/ 	.word	0x00000000


	//----- nvinfo : EIATTR_FRAME_SIZE
	.align		4
.L_25:
        /*0030*/ 	.byte	0x04, 0x11
        /*0032*/ 	.short	(.L_27 - .L_26)
	.align		4
.L_26:
        /*0034*/ 	.word	index@(_ZN7cutlass13device_kernelINS_4gemm6kernel13GemmUniversalIN4cute5tupleIJiiiiEEENS1_10collective13CollectiveMmaINS1_35MainloopSm100TmaUmmaWarpSpecializedILi5ELi2ELi4ENS5_IJNS4_1CILi1EEESB_SB_EEEEENS5_IJNSA_ILi64EEESE_SE_EEENS_12float_e4m3_tENS5_IJlSB_lEEESG_SH_NS4_8TiledMMAINS4_8MMA_AtomIJNS4_10MMA_TraitsINS4_19SM100_MMA_F8F6F4_SSEJSG_SG_fSE_SE_NS4_17integral_constantINS4_4UMMA5MajorELSO_0EEESP_NSM_INSN_7ScaleInELSQ_0EEESR_EEEEEENS4_6LayoutISC_NS5_IJNSA_ILi0EEESV_SV_EEEEENS5_IJNS4_10UnderscoreESY_SY_EEEEENS4_13SM90_TMA_LOADENS4_14ComposedLayoutINS4_7SwizzleILi2ELi4ELi3EEENS4_18smem_ptr_flag_bitsILi8EEENSU_INS5_IJNSA_ILi8EEESE_EEENS5_IJSE_SB_EEEEEEEvNS4_8identityES11_S1B_vS1C_EENS_8epilogue10collective18CollectiveEpilogueINS1E_23Sm100TmaWarpSpecializedILi1ELi1ELi32ELb0ELb0EEEJSF_NS5_IJNSU_ISE_SB_EES1J_EEESG_SH_SG_SH_NS1E_6fusion15FusionCallbacksIS1I_NS1L_17LinearCombinationISG_fSG_fLNS_15FloatRoundStyleE2EEESF_S1K_JEEENS4_5SM1004TMEM4LOAD26SM100_TMEM_LOAD_16dp32b32xES11_S1B_NS4_39AutoVectorizingCopyWithAssumedAlignmentILi128EEENS4_14SM90_TMA_STOREES1B_S1W_S1W_EEEvvEEEEvNT_6ParamsE)
        /*0038*/ 	.word	0x00000000


	//----- nvinfo : EIATTR_MIN_STACK_SIZE
	.align		4
.L_27:
        /*003c*/ 	.byte	0x04, 0x12
        /*003e*/ 	.short	(.L_29 - .L_28)
	.align		4
.L_28:
        /*0040*/ 	.word	index@(_ZN7cutlass13device_kernelINS_4gemm6kernel13GemmUniversalIN4cute5tupleIJiiiiEEENS1_10collective13CollectiveMmaINS1_35MainloopSm100TmaUmmaWarpSpecializedILi5ELi2ELi4ENS5_IJNS4_1CILi1EEESB_SB_EEEEENS5_IJNSA_ILi64EEESE_SE_EEENS_12float_e4m3_tENS5_IJlSB_lEEESG_SH_NS4_8TiledMMAINS4_8MMA_AtomIJNS4_10MMA_TraitsINS4_19SM100_MMA_F8F6F4_SSEJSG_SG_fSE_SE_NS4_17integral_constantINS4_4UMMA5MajorELSO_0EEESP_NSM_INSN_7ScaleInELSQ_0EEESR_EEEEEENS4_6LayoutISC_NS5_IJNSA_ILi0EEESV_SV_EEEEENS5_IJNS4_10UnderscoreESY_SY_EEEEENS4_13SM90_TMA_LOADENS4_14ComposedLayoutINS4_7SwizzleILi2ELi4ELi3EEENS4_18smem_ptr_flag_bitsILi8EEENSU_INS5_IJNSA_ILi8EEESE_EEENS5_IJSE_SB_EEEEEEEvNS4_8identityES11_S1B_vS1C_EENS_8epilogue10collective18CollectiveEpilogueINS1E_23Sm100TmaWarpSpecializedILi1ELi1ELi32ELb0ELb0EEEJSF_NS5_IJNSU_ISE_SB_EES1J_EEESG_SH_SG_SH_NS1E_6fusion15FusionCallbacksIS1I_NS1L_17LinearCombinationISG_fSG_fLNS_15FloatRoundStyleE2EEESF_S1K_JEEENS4_5SM1004TMEM4LOAD26SM100_TMEM_LOAD_16dp32b32xES11_S1B_NS4_39AutoVectorizingCopyWithAssumedAlignmentILi128EEENS4_14SM90_TMA_STOREES1B_S1W_S1W_EEEvvEEEEvNT_6ParamsE)
        /*0044*/ 	.word	0x00000000
.L_29:


//--------------------- .nv.compat                --------------------------
	.section	.nv.compat,"",@"SHT_CUDA_COMPAT_INFO"
	.align	4
        /*0000*/ 	.byte	0x02, 0x09, 0x01, 0x00, 0x02, 0x02, 0x02, 0x00, 0x02, 0x05, 0x05, 0x00, 0x03, 0x07, 0x01, 0x01
        /*0010*/ 	.byte	0x02, 0x03, 0x01, 0x00, 0x02, 0x06, 0x01, 0x00, 0x04, 0x0b, 0x08, 0x00, 0x09, 0x00, 0x00, 0x00
        /*0020*/ 	.byte	0x00, 0x00, 0x00, 0x00


//--------------------- .nv.info._ZN7cutlass13device_kernelINS_4gemm6kernel13GemmUniversalIN4cute5tupleIJiiiiEEENS1_10collective13CollectiveMmaINS1_35MainloopSm100TmaUmmaWarpSpecializedILi5ELi2ELi4ENS5_IJNS4_1CILi1EEESB_SB_EEEEENS5_IJNSA_ILi64EEESE_SE_EEENS_12float_e4m3_tENS5_IJlSB_lEEESG_SH_NS4_8TiledMMAINS4_8MMA_AtomIJNS4_10MMA_TraitsINS4_19SM100_MMA_F8F6F4_SSEJSG_SG_fSE_SE_NS4_17integral_constantINS4_4UMMA5MajorELSO_0EEESP_NSM_INSN_7ScaleInELSQ_0EEESR_EEEEEENS4_6LayoutISC_NS5_IJNSA_ILi0EEESV_SV_EEEEENS5_IJNS4_10UnderscoreESY_SY_EEEEENS4_13SM90_TMA_LOADENS4_14ComposedLayoutINS4_7SwizzleILi2ELi4ELi3EEENS4_18smem_ptr_flag_bitsILi8EEENSU_INS5_IJNSA_ILi8EEESE_EEENS5_IJSE_SB_EEEEEEEvNS4_8identityES11_S1B_vS1C_EENS_8epilogue10collective18CollectiveEpilogueINS1E_23Sm100TmaWarpSpecializedILi1ELi1ELi32ELb0ELb0EEEJSF_NS5_IJNSU_ISE_SB_EES1J_EEESG_SH_SG_SH_NS1E_6fusion15FusionCallbacksIS1I_NS1L_17LinearCombinationISG_fSG_fLNS_15FloatRoundStyleE2EEESF_S1K_JEEENS4_5SM1004TMEM4LOAD26SM100_TMEM_LOAD_16dp32b32xES11_S1B_NS4_39AutoVectorizingCopyWithAssumedAlignmentILi128EEENS4_14SM90_TMA_STOREES1B_S1W_S1W_EEEvvEEEEvNT_6ParamsE --------------------------
	.section	.nv.info._ZN7cutlass13device_kernelINS_4gemm6kernel13GemmUniversalIN4cute5tupleIJiiiiEEENS1_10collective13CollectiveMmaINS1_35MainloopSm100TmaUmmaWarpSpecializedILi5ELi2ELi4ENS5_IJNS4_1CILi1EEESB_SB_EEEEENS5_IJNSA_ILi64EEESE_SE_EEENS_12float_e4m3_tENS5_IJlSB_lEEESG_SH_NS4_8TiledMMAINS4_8MMA_AtomIJNS4_10MMA_TraitsINS4_19SM100_MMA_F8F6F4_SSEJSG_SG_fSE_SE_NS4_17integral_constantINS4_4UMMA5MajorELSO_0EEESP_NSM_INSN_7ScaleInELSQ_0EEESR_EEEEEENS4_6LayoutISC_NS5_IJNSA_ILi0EEESV_SV_EEEEENS5_IJNS4_10UnderscoreESY_SY_EEEEENS4_13SM90_TMA_LOADENS4_14ComposedLayoutINS4_7SwizzleILi2ELi4ELi3EEENS4_18smem_ptr_flag_bitsILi8EEENSU_INS5_IJNSA_ILi8EEESE_EEENS5_IJSE_SB_EEEEEEEvNS4_8identityES11_S1B_vS1C_EENS_8epilogue10collective18CollectiveEpilogueINS1E_23Sm100TmaWarpSpecializedILi1ELi1ELi32ELb0ELb0EEEJSF_NS5_IJNSU_ISE_SB_EES1J_EEESG_SH_SG_SH_NS1E_6fusion15FusionCallbacksIS1I_NS1L_17LinearCombinationISG_fSG_fLNS_15FloatRoundStyleE2EEESF_S1K_JEEENS4_5SM1004TMEM4LOAD26SM100_TMEM_LOAD_16dp32b32xES11_S1B_NS4_39AutoVectorizingCopyWithAssumedAlignmentILi128EEENS4_14SM90_TMA_STOREES1B_S1W_S1W_EEEvvEEEEvNT_6ParamsE,"",@"SHT_CUDA_INFO"
	.sectionflags	@""
	.align	4


	//----- nvinfo : EIATTR_CUDA_API_VERSION
	.align		4
        /*0000*/ 	.byte	0x04, 0x37
        /*0002*/ 	.short	(.L_31 - .L_30)
.L_30:
        /*0004*/ 	.word	0x00000082


	//----- nvinfo : EIATTR_KPARAM_INFO
	.align		4
.L_31:
        /*0008*/ 	.byte	0x04, 0x17
        /*000a*/ 	.short	(.L_33 - .L_32)
.L_32:
        /*000c*/ 	.word	0x00000000
        /*0010*/ 	.short	0x0000
        /*0012*/ 	.short	0x0000
        /*0014*/ 	.byte	0x00, 0xf0, 0x01, 0x20


	//----- nvinfo : EIATTR_AT_ENTRY_FRAGMENTS
	.align		4
.L_33:
        /*0018*/ 	.byte	0x04, 0x4f
        /*001a*/ 	.short	(.L_35 - .L_34)


	//   ....[0]....
.L_34:
        /*001c*/ 	.word	0x00000006


	//----- nvinfo : EIATTR_RESERVED_SMEM_USED
	.align		4
.L_35:
        /*0020*/ 	.byte	0x01, 0x41
	.zero		2


	//----- nvinfo : EIATTR_SPARSE_MMA_MASK
	.align		4
        /*0024*/ 	.byte	0x03, 0x50
        /*0026*/ 	.short	0x0000


	//----- nvinfo : EIATTR_TCGEN05_1CTA_USED
	.align		4
        /*0028*/ 	.byte	0x01, 0x51
	.zero		2


	//----- nvinfo : EIATTR_MAXREG_COUNT
	.align		4
        /*002c*/ 	.byte	0x03, 0x1b
        /*002e*/ 	.short	0x00ff


	//----- nvinfo : EIATTR_NUM_BARRIERS
	.align		4
        /*0030*/ 	.byte	0x02, 0x4c
        /*0032*/ 	.byte	0x07
	.zero		1


	//----- nvinfo : EIATTR_EXTERNS
	.align		4
        /*0034*/ 	.byte	0x04, 0x0f
        /*0036*/ 	.short	(.L_37 - .L_36)


	//   ....[0]....
	.align		4
.L_36:
        /*0038*/ 	.word	index@(__assertfail)


	//----- nvinfo : EIATTR_MERCURY_ISA_VERSION
	.align		4
.L_37:
        /*003c*/ 	.byte	0x03, 0x5f
        /*003e*/ 	.short	0x0101


	//----- nvinfo : EIATTR_INT_WARP_WIDE_INSTR_OFFSETS
	.align		4
        /*0040*/ 	.byte	0x04, 0x31
        /*0042*/ 	.short	(.L_39 - .L_38)


	//   ....[0]....
.L_38:
        /*0044*/ 	.word	0x00001d80


	//   ....[1]....
        /*0048*/ 	.word	0x000037e0


	//   ....[2]....
        /*004c*/ 	.word	0x00003800


	//   ....[3]....
        /*0050*/ 	.word	0x00003830


	//   ....[4]....
        /*0054*/ 	.word	0x00004240


	//   ....[5]....
        /*0058*/ 	.word	0x00004330


	//----- nvinfo : EIATTR_COOP_GROUP_MASK_REGIDS
	.align		4
.L_39:
        /*005c*/ 	.byte	0x04, 0x29
        /*005e*/ 	.short	(.L_41 - .L_40)


	//   ....[0]....
.L_40:
        /*0060*/ 	.word	0xffffffff


	//   ....[1]....
        /*0064*/ 	.word	0xffffffff


	//   ....[2]....
        /*0068*/ 	.word	0xffffffff


	//   ....[3]....
        /*006c*/ 	.word	0xffffffff


	//   ....[4]....
        /*0070*/ 	.word	0xffffffff


	//   ....[5]....
        /*0074*/ 	.word	0xffffffff


	//   ....[6]....
        /*0078*/ 	.word	0xffffffff


	//   ....[7]....
        /*007c*/ 	.word	0xffffffff


	//   ....[8]....
        /*0080*/ 	.word	0xffffffff


	//   ....[9]....
        /*0084*/ 	.word	0xffffffff


	//   ....[10]....
        /*0088*/ 	.word	0xffffffff


	//   ....[11]....
        /*008c*/ 	.word	0xffffffff


	//   ....[12]....
        /*0090*/ 	.word	0xffffffff


	//----- nvinfo : EIATTR_COOP_GROUP_INSTR_OFFSETS
	.align		4
.L_41:
        /*0094*/ 	.byte	0x04, 0x28
        /*0096*/ 	.short	(.L_43 - .L_42)


	//   ....[0]....
.L_42:
        /*0098*/ 	.word	0x00000090


	//   ....[1]....
        /*009c*/ 	.word	0x000004d0


	//   ....[2]....
        /*00a0*/ 	.word	0x00000660


	//   ....[3]....
        /*00a4*/ 	.word	0x000007a0


	//   ....[4]....
        /*00a8*/ 	.word	0x000008a0


	//   ....[5]....
        /*00ac*/ 	.word	0x00000a10


	//   ....[6]....
        /*00b0*/ 	.word	0x00000bb0


	//   ....[7]....
        /*00b4*/ 	.word	0x00001c60


	//   ....[8]....
        /*00b8*/ 	.word	0x00002ad0


	//   ....[9]....
        /*00bc*/ 	.word	0x00002ce0


	//   ....[10]....
        /*00c0*/ 	.word	0x00002d10


	//   ....[11]....
        /*00c4*/ 	.word	0x000036c0


	//   ....[12]....
        /*00c8*/ 	.word	0x000038f0


	//----- nvinfo : EIATTR_VRC_CTA_INIT_COUNT
	.align		4
.L_43:
        /*00cc*/ 	.byte	0x02, 0x4a
        /*00ce*/ 	.byte	0x80
	.zero		1


	//----- nvinfo : EIATTR_SYSCALL_OFFSETS
	.align		4
        /*00d0*/ 	.byte	0x04, 0x46
        /*00d2*/ 	.short	(.L_45 - .L_44)


	//   ....[0]....
.L_44:
        /*00d4*/ 	.word	0x00004d50


	//   ....[1]....
        /*00d8*/ 	.word	0x00004e90


	//   ....[2]....
        /*00dc*/ 	.word	0x000055f0


	//----- nvinfo : EIATTR_MBARRIER_INSTR_OFFSETS
	.align		4
.L_45:
        /*00e0*/ 	.byte	0x04, 0x39
        /*00e2*/ 	.short	(.L_47 - .L_46)


	//   ....[0]....
.L_46:
        /*00e4*/ 	.word	0x000005b0
        /*00e8*/ 	.word	0x000000ff
        /*00ec*/ 	.word	0x00000000
        /*00f0*/ 	.short	0x0100
        /*00f2*/ 	.byte	0x05
	.zero		1


	//   ....[1]....
        /*00f4*/ 	.word	0x000005c0
        /*00f8*/ 	.word	0x000000ff
        /*00fc*/ 	.word	0x00000028
        /*0100*/ 	.short	0x0100
        /*0102*/ 	.byte	0x05
	.zero		1


	//   ....[2]....
        /*0104*/ 	.word	0x000005d0
        /*0108*/ 	.word	0x000000ff
        /*010c*/ 	.word	0x00000008
        /*0110*/ 	.short	0x0100
        /*0112*/ 	.byte	0x05
	.zero		1


	//   ....[3]....
        /*0114*/ 	.word	0x000005e0
        /*0118*/ 	.word	0x000000ff
        /*011c*/ 	.word	0x00000030
        /*0120*/ 	.short	0x0100
        /*0122*/ 	.byte	0x05
	.zero		1


	//   ....[4]....
        /*0124*/ 	.word	0x000005f0
        /*0128*/ 	.word	0x000000ff
        /*012c*/ 	.word	0x00000010
        /*0130*/ 	.short	0x0100
        /*0132*/ 	.byte	0x05
	.zero		1


	//   ....[5]....
        /*0134*/ 	.word	0x00000600
        /*0138*/ 	.word	0x000000ff
        /*013c*/ 	.word	0x00000038
        /*0140*/ 	.short	0x0100
        /*0142*/ 	.byte	0x05
	.zero		1


	//   ....[6]....
        /*0144*/ 	.word	0x00000610
        /*0148*/ 	.word	0x000000ff
        /*014c*/ 	.word	0x00000018
        /*0150*/ 	.short	0x0100
        /*0152*/ 	.byte	0x05
	.zero		1


	//   ....[7]....
        /*0154*/ 	.word	0x00000620
        /*0158*/ 	.word	0x000000ff
        /*015c*/ 	.word	0x00000040
        /*0160*/ 	.short	0x0100
        /*0162*/ 	.byte	0x05
	.zero		1


	//   ....[8]....
        /*0164*/ 	.word	0x00000630
        /*0168*/ 	.word	0x000000ff
        /*016c*/ 	.word	0x00000020
        /*0170*/ 	.short	0x0100
        /*0172*/ 	.byte	0x05
	.zero		1


	//   ....[9]....
        /*0174*/ 	.word	0x00000640
        /*0178*/ 	.word	0x000000ff
        /*017c*/ 	.word	0x00000048
        /*0180*/ 	.short	0x0100
        /*0182*/ 	.byte	0x05
	.zero		1


	//   ....[10]....
        /*0184*/ 	.word	0x00000770
        /*0188*/ 	.word	0x000000ff
        /*018c*/ 	.word	0x00000050
        /*0190*/ 	.short	0x0100
        /*0192*/ 	.byte	0x06
	.zero		1


	//   ....[11]....
        /*0194*/ 	.word	0x00000780
        /*0198*/ 	.word	0x000000ff
        /*019c*/ 	.word	0x00000058
        /*01a0*/ 	.short	0x0100
        /*01a2*/ 	.byte	0x06
	.zero		1


	//   ....[12]....
        /*01a4*/ 	.word	0x00000870
        /*01a8*/ 	.word	0x000000ff
        /*01ac*/ 	.word	0x00000060
        /*01b0*/ 	.short	0x0100
        /*01b2*/ 	.byte	0x05
	.zero		1


	//   ....[13]....
        /*01b4*/ 	.word	0x00000880
        /*01b8*/ 	.word	0x000000ff
        /*01bc*/ 	.word	0x00000068
        /*01c0*/ 	.short	0x0100
        /*01c2*/ 	.byte	0x05
	.zero		1


	//   ....[14]....
        /*01c4*/ 	.word	0x000009c0
        /*01c8*/ 	.word	0x000000ff
        /*01cc*/ 	.word	0x00000070
        /*01d0*/ 	.short	0x0100
        /*01d2*/ 	.byte	0x05
	.zero		1


	//   ....[15]....
        /*01d4*/ 	.word	0x000009d0
        /*01d8*/ 	.word	0x000000ff
        /*01dc*/ 	.word	0x00000080
        /*01e0*/ 	.short	0x0100
        /*01e2*/ 	.byte	0x05
	.zero		1


	//   ....[16]....
        /*01e4*/ 	.word	0x000009e0
        /*01e8*/ 	.word	0x000000ff
        /*01ec*/ 	.word	0x00000078
        /*01f0*/ 	.short	0x0100
        /*01f2*/ 	.byte	0x05
	.zero		1


	//   ....[17]....
        /*01f4*/ 	.word	0x000009f0
        /*01f8*/ 	.word	0x000000ff
        /*01fc*/ 	.word	0x00000088
        /*0200*/ 	.short	0x0100
        /*0202*/ 	.byte	0x05
	.zero		1


	//   ....[18]....
        /*0204*/ 	.word	0x00000b20
        /*0208*/ 	.word	0x000000ff
        /*020c*/ 	.word	0x00000090
        /*0210*/ 	.short	0x0100
        /*0212*/ 	.byte	0x06
	.zero		1


	//   ....[19]....
        /*0214*/ 	.word	0x00000b30
        /*0218*/ 	.word	0x000000ff
        /*021c*/ 	.word	0x000000b0
        /*0220*/ 	.short	0x0100
        /*0222*/ 	.byte	0x06
	.zero		1


	//   ....[20]....
        /*0224*/ 	.word	0x00000b40
        /*0228*/ 	.word	0x000000ff
        /*022c*/ 	.word	0x00000098
        /*0230*/ 	.short	0x0100
        /*0232*/ 	.byte	0x06
	.zero		1


	//   ....[21]....
        /*0234*/ 	.word	0x00000b50
        /*0238*/ 	.word	0x000000ff
        /*023c*/ 	.word	0x000000b8
        /*0240*/ 	.short	0x0100
        /*0242*/ 	.byte	0x06
	.zero		1


	//   ....[22]....
        /*0244*/ 	.word	0x00000b60
        /*0248*/ 	.word	0x000000ff
        /*024c*/ 	.word	0x000000a0
        /*0250*/ 	.short	0x0100
        /*0252*/ 	.byte	0x06
	.zero		1


	//   ....[23]....
        /*0254*/ 	.word	0x00000b70
        /*0258*/ 	.word	0x000000ff
        /*025c*/ 	.word	0x000000c0
        /*0260*/ 	.short	0x0100
        /*0262*/ 	.byte	0x06
	.zero		1


	//   ....[24]....
        /*0264*/ 	.word	0x00000b80
        /*0268*/ 	.word	0x000000ff
        /*026c*/ 	.word	0x000000a8
        /*0270*/ 	.short	0x0100
        /*0272*/ 	.byte	0x06
	.zero		1


	//   ....[25]....
        /*0274*/ 	.word	0x00000b90
        /*0278*/ 	.word	0x000000ff
        /*027c*/ 	.word	0x000000c8
        /*0280*/ 	.short	0x0100
        /*0282*/ 	.byte	0x06
	.zero		1


	//   ....[26]....
        /*0284*/ 	.word	0x00000c80
        /*0288*/ 	.word	0x000000ff
        /*028c*/ 	.word	0x000000d0
        /*0290*/ 	.short	0x0100
        /*0292*/ 	.byte	0x05
	.zero		1


	//   ....[27]....
        /*0294*/ 	.word	0x00000c90
        /*0298*/ 	.word	0x000000ff
        /*029c*/ 	.word	0x000000e0
        /*02a0*/ 	.short	0x0100
        /*02a2*/ 	.byte	0x05
	.zero		1


	//   ....[28]....
        /*02a4*/ 	.word	0x00000ca0
        /*02a8*/ 	.word	0x000000ff
        /*02ac*/ 	.word	0x000000d8
        /*02b0*/ 	.short	0x0100
        /*02b2*/ 	.byte	0x05
	.zero		1


	//   ....[29]....
        /*02b4*/ 	.word	0x00000cb0
        /*02b8*/ 	.word	0x000000ff
        /*02bc*/ 	.word	0x000000e8
        /*02c0*/ 	.short	0x0100
        /*02c2*/ 	.byte	0x05
	.zero		1


	//   ....[30]....
        /*02c4*/ 	.word	0x00001580
        /*02c8*/ 	.word	0x00000003
        /*02cc*/ 	.word	0x000000e0
        /*02d0*/ 	.short	0x010a
        /*02d2*/ 	.byte	0xff
	.zero		1


	//   ....[31]....
        /*02d4*/ 	.word	0x000015b0
        /*02d8*/ 	.word	0x00000003
        /*02dc*/ 	.word	0x000000d0
        /*02e0*/ 	.short	0x0101
        /*02e2*/ 	.byte	0xff
	.zero		1


	//   ....[32]....
        /*02e4*/ 	.word	0x00001680
        /*02e8*/ 	.word	0x000000ff
        /*02ec*/ 	.word	0x00000028
        /*02f0*/ 	.short	0x010a
        /*02f2*/ 	.byte	0x08
	.zero		1


	//   ....[33]....
        /*02f4*/ 	.word	0x00001720
        /*02f8*/ 	.word	0x000000ff
        /*02fc*/ 	.word	0x00000028
        /*0300*/ 	.short	0x010a
        /*0302*/ 	.byte	0x21
	.zero		1


	//   ....[34]....
        /*0304*/ 	.word	0x00001880
        /*0308*/ 	.word	0x000000ff
        /*030c*/ 	.word	0x00000028
        /*0310*/ 	.short	0x010a
        /*0312*/ 	.byte	0x08
	.zero		1


	//   ....[35]....
        /*0314*/ 	.word	0x00001970
        /*0318*/ 	.word	0x000000ff
        /*031c*/ 	.word	0x00000068
        /*0320*/ 	.short	0x0101
        /*0322*/ 	.byte	0x04
	.zero		1


	//   ....[36]....
        /*0324*/ 	.word	0x00001990
        /*0328*/ 	.word	0x000000ff
        /*032c*/ 	.word	0x00000028
        /*0330*/ 	.short	0x010a
        /*0332*/ 	.byte	0x08
	.zero		1


	//   ....[37]....
        /*0334*/ 	.word	0x00001a10
        /*0338*/ 	.word	0x000000ff
        /*033c*/ 	.word	0x00000028
        /*0340*/ 	.short	0x010a
        /*0342*/ 	.byte	0x11
	.zero		1


	//   ....[38]....
        /*0344*/ 	.word	0x00001b70
        /*0348*/ 	.word	0x000000ff
        /*034c*/ 	.word	0x00000028
        /*0350*/ 	.short	0x010a
        /*0352*/ 	.byte	0x08
	.zero		1


	//   ....[39]....
        /*0354*/ 	.word	0x00001c90
        /*0358*/ 	.word	0x00000002
        /*035c*/ 	.word	0x00000070
        /*0360*/ 	.short	0x010a
        /*0362*/ 	.byte	0xff
	.zero		1


	//   ....[40]....
        /*0364*/ 	.word	0x00001d50
        /*0368*/ 	.word	0x00000002
        /*036c*/ 	.word	0x00000000
        /*0370*/ 	.short	0x0101
        /*0372*/ 	.byte	0xff
	.zero		1


	//   ....[41]....
        /*0374*/ 	.word	0x000022b0
        /*0378*/ 	.word	0x000000ff
        /*037c*/ 	.word	0x00000000
        /*0380*/ 	.short	0x010a
        /*0382*/ 	.byte	0x05
	.zero		1


	//   ....[42]....
        /*0384*/ 	.word	0x00002340
        /*0388*/ 	.word	0x000000ff
        /*038c*/ 	.word	0x00000000
        /*0390*/ 	.short	0x010a
        /*0392*/ 	.byte	0x05
	.zero		1


	//   ....[43]....
        /*0394*/ 	.word	0x000023d0
        /*0398*/ 	.word	0x000000ff
        /*039c*/ 	.word	0x00000000
        /*03a0*/ 	.short	0x010a
        /*03a2*/ 	.byte	0x05
	.zero		1


	//   ....[44]....
        /*03a4*/ 	.word	0x00002460
        /*03a8*/ 	.word	0x000000ff
        /*03ac*/ 	.word	0x00000000
        /*03b0*/ 	.short	0x010a
        /*03b2*/ 	.byte	0x05
	.zero		1


	//   ....[45]....
        /*03b4*/ 	.word	0x00002500
        /*03b8*/ 	.word	0x00000000
        /*03bc*/ 	.word	0x00000000
        /*03c0*/ 	.short	0x010a
        /*03c2*/ 	.byte	0xff
	.zero		1


	//   ....[46]....
        /*03c4*/ 	.word	0x00002620
        /*03c8*/ 	.word	0x00000000
        /*03cc*/ 	.word	0x000000d0
        /*03d0*/ 	.short	0x010a
        /*03d2*/ 	.byte	0xff
	.zero		1


	//   ....[47]....
        /*03d4*/ 	.word	0x00002680
        /*03d8*/ 	.word	0x00000004
        /*03dc*/ 	.word	0x00000000
        /*03e0*/ 	.short	0x0101
        /*03e2*/ 	.byte	0xff
	.zero		1


	//   ....[48]....
        /*03e4*/ 	.word	0x000026a0
        /*03e8*/ 	.word	0x000000ff
        /*03ec*/ 	.word	0x00000080
        /*03f0*/ 	.short	0x010a
        /*03f2*/ 	.byte	0x05
	.zero		1


	//   ....[49]....
        /*03f4*/ 	.word	0x000027c0
        /*03f8*/ 	.word	0x00000000
        /*03fc*/ 	.word	0x00000070
        /*0400*/ 	.short	0x010a
        /*0402*/ 	.byte	0xff
	.zero		1


	//   ....[50]....
        /*0404*/ 	.word	0x000028d0
        /*0408*/ 	.word	0x00000000
        /*040c*/ 	.word	0x00000000
        /*0410*/ 	.short	0x0101
        /*0412*/ 	.byte	0xff
	.zero		1


	//   ....[51]....
        /*0414*/ 	.word	0x00002960
        /*0418*/ 	.word	0x000000ff
        /*041c*/ 	.word	0x00000080
        /*0420*/ 	.short	0x0106
        /*0422*/ 	.byte	0x05
	.zero		1


	//   ....[52]....
        /*0424*/ 	.word	0x00002980
        /*0428*/ 	.word	0x000000ff
        /*042c*/ 	.word	0x00000080
        /*0430*/ 	.short	0x010a
        /*0432*/ 	.byte	0x05
	.zero		1


	//   ....[53]....
        /*0434*/ 	.word	0x00002a10
        /*0438*/ 	.word	0x000000ff
        /*043c*/ 	.word	0x00000080
        /*0440*/ 	.short	0x0106
        /*0442*/ 	.byte	0x04
	.zero		1


	//   ....[54]....
        /*0444*/ 	.word	0x00002a50
        /*0448*/ 	.word	0x00000000
        /*044c*/ 	.word	0x00000080
        /*0450*/ 	.short	0x010a
        /*0452*/ 	.byte	0xff
	.zero		1


	//   ....[55]....
        /*0454*/ 	.word	0x00002f50
        /*0458*/ 	.word	0x00000000
        /*045c*/ 	.word	0x00000070
        /*0460*/ 	.short	0x010a
        /*0462*/ 	.byte	0xff
	.zero		1


	//   ....[56]....
        /*0464*/ 	.word	0x00003050
        /*0468*/ 	.word	0x00000003
        /*046c*/ 	.word	0x00000000
        /*0470*/ 	.short	0x0101
        /*0472*/ 	.byte	0xff
	.zero		1


	//   ....[57]....
        /*0474*/ 	.word	0x00003060
        /*0478*/ 	.word	0x000000ff
        /*047c*/ 	.word	0x00000000
        /*0480*/ 	.short	0x010a
        /*0482*/ 	.byte	0x04
	.zero		1


	//   ....[58]....
        /*0484*/ 	.word	0x000030e0
        /*0488*/ 	.word	0x000000ff
        /*048c*/ 	.word	0x000000b0
        /*0490*/ 	.short	0x010a
        /*0492*/ 	.byte	0x08
	.zero		1


	//   ....[59]....
        /*0494*/ 	.word	0x000031c0
        /*0498*/ 	.word	0x000000ff
        /*049c*/ 	.word	0x00000000
        /*04a0*/ 	.short	0x010a
        /*04a2*/ 	.byte	0x07
	.zero		1


	//   ....[60]....
        /*04a4*/ 	.word	0x00003300
        /*04a8*/ 	.word	0x000000ff
        /*04ac*/ 	.word	0x00000000
        /*04b0*/ 	.short	0x010a
        /*04b2*/ 	.byte	0x04
	.zero		1


	//   ....[61]....
        /*04b4*/ 	.word	0x000034f0
        /*04b8*/ 	.word	0x000000ff
        /*04bc*/ 	.word	0x00000000
        /*04c0*/ 	.short	0x010a
        /*04c2*/ 	.byte	0x05
	.zero		1


	//   ....[62]....
        /*04c4*/ 	.word	0x00003580
        /*04c8*/ 	.word	0x000000ff
        /*04cc*/ 	.word	0x00000000
        /*04d0*/ 	.short	0x010a
        /*04d2*/ 	.byte	0x05
	.zero		1


	//   ....[63]....
        /*04d4*/ 	.word	0x00003610
        /*04d8*/ 	.word	0x000000ff
        /*04dc*/ 	.word	0x00000000
        /*04e0*/ 	.short	0x010a
        /*04e2*/ 	.byte	0x05
	.zero		1


	//   ....[64]....
        /*04e4*/ 	.word	0x000036a0
        /*04e8*/ 	.word	0x000000ff
        /*04ec*/ 	.word	0x00000000
        /*04f0*/ 	.short	0x010a
        /*04f2*/ 	.byte	0x07
	.zero		1


	//   ....[65]....
        /*04f4*/ 	.word	0x00003ae0
        /*04f8*/ 	.word	0x00000000
        /*04fc*/ 	.word	0x00000070
        /*0500*/ 	.short	0x010a
        /*0502*/ 	.byte	0xff
	.zero		1


	//   ....[66]....
        /*0504*/ 	.word	0x00003bd0
        /*0508*/ 	.word	0x00000000
        /*050c*/ 	.word	0x00000000
        /*0510*/ 	.short	0x0101
        /*0512*/ 	.byte	0xff
	.zero		1


	//   ....[67]....
        /*0514*/ 	.word	0x00003ef0
        /*0518*/ 	.word	0x000000ff
        /*051c*/ 	.word	0x00000068
        /*0520*/ 	.short	0x010a
        /*0522*/ 	.byte	0x06
	.zero		1


	//   ....[68]....
        /*0524*/ 	.word	0x00004070
        /*0528*/ 	.word	0x000000ff
        /*052c*/ 	.word	0x00000058
        /*0530*/ 	.short	0x010a
        /*0532*/ 	.byte	0x06
	.zero		1


	//   ....[69]....
        /*0534*/ 	.word	0x000043a0
        /*0538*/ 	.word	0x000000ff
        /*053c*/ 	.word	0x00000050
        /*0540*/ 	.short	0x010b
        /*0542*/ 	.byte	0x06
	.zero		1


	//   ....[70]....
        /*0544*/ 	.word	0x000043c0
        /*0548*/ 	.word	0x000000ff
        /*054c*/ 	.word	0x00000000
        /*0550*/ 	.short	0x0101
        /*0552*/ 	.byte	0x25
	.zero		1


	//   ....[71]....
        /*0554*/ 	.word	0x00004400
        /*0558*/ 	.word	0x00000000
        /*055c*/ 	.word	0x00000058
        /*0560*/ 	.short	0x010a
        /*0562*/ 	.byte	0xff
	.zero		1


	//   ....[72]....
        /*0564*/ 	.word	0x00004760
        /*0568*/ 	.word	0x00000000
        /*056c*/ 	.word	0x00000070
        /*0570*/ 	.short	0x010a
        /*0572*/ 	.byte	0xff
	.zero		1


	//   ....[73]....
        /*0574*/ 	.word	0x00004870
        /*0578*/ 	.word	0x00000000
        /*057c*/ 	.word	0x00000000
        /*0580*/ 	.short	0x0101
        /*0582*/ 	.byte	0xff
	.zero		1


	//   ....[74]....
        /*0584*/ 	.word	0x00005220
        /*0588*/ 	.word	0x000000ff
        /*058c*/ 	.word	0x00000050
        /*0590*/ 	.short	0x010a
        /*0592*/ 	.byte	0x2b
	.zero		1


	//   ....[75]....
        /*0594*/ 	.word	0x00005240
        /*0598*/ 	.word	0x0000005c
        /*059c*/ 	.word	0x00000090
        /*05a0*/ 	.short	0x010a
        /*05a2*/ 	.byte	0xff
	.zero		1


	//   ....[76]....
        /*05a4*/ 	.word	0x00005390
        /*05a8*/ 	.word	0x000000ff
        /*05ac*/ 	.word	0x00000050
        /*05b0*/ 	.short	0x010a
        /*05b2*/ 	.byte	0x2b
	.zero		1


	//   ....[77]....
        /*05b4*/ 	.word	0x00005470
        /*05b8*/ 	.word	0x000000ff
        /*05bc*/ 	.word	0x00000000
        /*05c0*/ 	.short	0x0101
        /*05c2*/ 	.byte	0x04
	.zero		1


	//   ....[78]....
        /*05c4*/ 	.word	0x000054d0
        /*05c8*/ 	.word	0x0000005c
        /*05cc*/ 	.word	0x00000090
        /*05d0*/ 	.short	0x010a
        /*05d2*/ 	.byte	0xff
	.zero		1


	//   ....[79]....
        /*05d4*/ 	.word	0x000058a0
        /*05d8*/ 	.word	0x000000ff
        /*05dc*/ 	.word	0x00000000
        /*05e0*/ 	.short	0x0101
        /*05e2*/ 	.byte	0x05
	.zero		1


	//   ....[80]....
        /*05e4*/ 	.word	0x00006130
        /*05e8*/ 	.word	0x00000003
        /*05ec*/ 	.word	0x000000e0
        /*05f0*/ 	.short	0x010a
        /*05f2*/ 	.byte	0xff
	.zero		1


	//   ....[81]....
        /*05f4*/ 	.word	0x00006190
        /*05f8*/ 	.word	0x00000002
        /*05fc*/ 	.word	0x00000028
        /*0600*/ 	.short	0x010a
        /*0602*/ 	.byte	0xff
	.zero		1


	//   ....[82]....
        /*0604*/ 	.word	0x000061f0
        /*0608*/ 	.word	0x00000002
        /*060c*/ 	.word	0x00000028
        /*0610*/ 	.short	0x010a
        /*0612*/ 	.byte	0xff
	.zero		1


	//   ....[83]....
        /*0614*/ 	.word	0x00006240
        /*0618*/ 	.word	0x00000002
        /*061c*/ 	.word	0x00000070
        /*0620*/ 	.short	0x010a
        /*0622*/ 	.byte	0xff
	.zero		1


	//   ....[84]....
        /*0624*/ 	.word	0x000062a0
        /*0628*/ 	.word	0x00000000
        /*062c*/ 	.word	0x00000000
        /*0630*/ 	.short	0x010a
        /*0632*/ 	.byte	0xff
	.zero		1


	//   ....[85]....
        /*0634*/ 	.word	0x00006300
        /*0638*/ 	.word	0x00000000
        /*063c*/ 	.word	0x00000000
        /*0640*/ 	.short	0x010a
        /*0642*/ 	.byte	0xff
	.zero		1


	//   ....[86]....
        /*0644*/ 	.word	0x00006360
        /*0648*/ 	.word	0x00000000
        /*064c*/ 	.word	0x00000000
        /*0650*/ 	.short	0x010a
        /*0652*/ 	.byte	0xff
	.zero		1


	//   ....[87]....
        /*0654*/ 	.word	0x000063c0
        /*0658*/ 	.word	0x00000000
        /*065c*/ 	.word	0x00000000
        /*0660*/ 	.short	0x010a
        /*0662*/ 	.byte	0xff
	.zero		1


	//   ....[88]....
        /*0664*/ 	.word	0x00006410
        /*0668*/ 	.word	0x00000000
        /*066c*/ 	.word	0x000000d0
        /*0670*/ 	.short	0x010a
        /*0672*/ 	.byte	0xff
	.zero		1


	//   ....[89]....
        /*0674*/ 	.word	0x00006470
        /*0678*/ 	.word	0x00000000
        /*067c*/ 	.word	0x00000080
        /*0680*/ 	.short	0x010a
        /*0682*/ 	.byte	0xff
	.zero		1


	//   ....[90]....
        /*0684*/ 	.word	0x000064c0
        /*0688*/ 	.word	0x00000000
        /*068c*/ 	.word	0x00000070
        /*0690*/ 	.short	0x010a
        /*0692*/ 	.byte	0xff
	.zero		1


	//   ....[91]....
        /*0694*/ 	.word	0x00006520
        /*0698*/ 	.word	0x00000000
        /*069c*/ 	.word	0x00000080
        /*06a0*/ 	.short	0x010a
        /*06a2*/ 	.byte	0xff
	.zero		1


	//   ....[92]....
        /*06a4*/ 	.word	0x00006570
        /*06a8*/ 	.word	0x00000000
        /*06ac*/ 	.word	0x00000070
        /*06b0*/ 	.short	0x010a
        /*06b2*/ 	.byte	0xff
	.zero		1


	//   ....[93]....
        /*06b4*/ 	.word	0x000065d0
        /*06b8*/ 	.word	0x00000003
        /*06bc*/ 	.word	0x000000b0
        /*06c0*/ 	.short	0x010a
        /*06c2*/ 	.byte	0xff
	.zero		1


	//   ....[94]....
        /*06c4*/ 	.word	0x00006630
        /*06c8*/ 	.word	0x00000000
        /*06cc*/ 	.word	0x00000000
        /*06d0*/ 	.short	0x010a
        /*06d2*/ 	.byte	0xff
	.zero		1


	//   ....[95]....
        /*06d4*/ 	.word	0x00006690
        /*06d8*/ 	.word	0x00000000
        /*06dc*/ 	.word	0x00000000
        /*06e0*/ 	.short	0x010a
        /*06e2*/ 	.byte	0xff
	.zero		1


	//   ....[96]....
        /*06e4*/ 	.word	0x000066f0
        /*06e8*/ 	.word	0x00000000
        /*06ec*/ 	.word	0x00000000
        /*06f0*/ 	.short	0x010a
        /*06f2*/ 	.byte	0xff
	.zero		1


	//   ....[97]....
        /*06f4*/ 	.word	0x00006750
        /*06f8*/ 	.word	0x00000000
        /*06fc*/ 	.word	0x00000000
        /*0700*/ 	.short	0x010a
        /*0702*/ 	.byte	0xff
	.zero		1


	//   ....[98]....
        /*0704*/ 	.word	0x000067b0
        /*0708*/ 	.word	0x00000000
        /*070c*/ 	.word	0x00000000
        /*0710*/ 	.short	0x010a
        /*0712*/ 	.byte	0xff
	.zero		1


	//   ....[99]....
        /*0714*/ 	.word	0x00006800
        /*0718*/ 	.word	0x00000000
        /*071c*/ 	.word	0x00000070
        /*0720*/ 	.short	0x010a
        /*0722*/ 	.byte	0xff
	.zero		1


	//   ....[100]....
        /*0724*/ 	.word	0x00006860
        /*0728*/ 	.word	0x00000000
        /*072c*/ 	.word	0x00000068
        /*0730*/ 	.short	0x010a
        /*0732*/ 	.byte	0xff
	.zero		1


	//   ....[101]....
        /*0734*/ 	.word	0x000068c0
        /*0738*/ 	.word	0x00000003
        /*073c*/ 	.word	0x00000058
        /*0740*/ 	.short	0x010a
        /*0742*/ 	.byte	0xff
	.zero		1


	//   ....[102]....
        /*0744*/ 	.word	0x00006910
        /*0748*/ 	.word	0x00000000
        /*074c*/ 	.word	0x00000070
        /*0750*/ 	.short	0x010a
        /*0752*/ 	.byte	0xff
	.zero		1


	//   ....[103]....
        /*0754*/ 	.word	0x00006970
        /*0758*/ 	.word	0x00000000
        /*075c*/ 	.word	0x00000050
        /*0760*/ 	.short	0x010a
        /*0762*/ 	.byte	0xff
	.zero		1


	//   ....[104]....
        /*0764*/ 	.word	0x000069c0
        /*0768*/ 	.word	0x0000005c
        /*076c*/ 	.word	0x00000090
        /*0770*/ 	.short	0x010a
        /*0772*/ 	.byte	0xff
	.zero		1


	//----- nvinfo : EIATTR_NUM_MBARRIERS
	.align		4
.L_47:
        /*0774*/ 	.byte	0x03, 0x38
        /*0776*/ 	.short	0x001e


	//----- nvinfo : EIATTR_EXIT_INSTR_OFFSETS
	.align		4
        /*0778*/ 	.byte	0x04, 0x1c
        /*077a*/ 	.short	(.L_49 - .L_48)


	//   ....[0]....
.L_48:
        /*077c*/ 	.word	0x00002530


	//   ....[1]....
        /*0780*/ 	.word	0x00002a20


	//   ....[2]....
        /*0784*/ 	.word	0x00002a80


	//   ....[3]....
        /*0788*/ 	.word	0x00003900


	//   ....[4]....
        /*078c*/ 	.word	0x00004430


	//   ....[5]....
        /*0790*/ 	.word	0x00004470


	//   ....[6]....
        /*0794*/ 	.word	0x00006120


	//----- nvinfo : EIATTR_MAX_THREADS
	.align		4
.L_49:
        /*0798*/ 	.byte	0x04, 0x05
        /*079a*/ 	.short	(.L_51 - .L_50)
.L_50:
        /*079c*/ 	.word	0x00000100
        /*07a0*/ 	.word	0x00000001
        /*07a4*/ 	.word	0x00000001


	//----- nvinfo : EIATTR_CRS_STACK_SIZE
	.align		4
.L_51:
        /*07a8*/ 	.byte	0x04, 0x1e
        /*07aa*/ 	.short	(.L_53 - .L_52)
.L_52:
        /*07ac*/ 	.word	0x00000000


	//----- nvinfo : EIATTR_CBANK_PARAM_SIZE
	.align		4
.L_53:
        /*07b0*/ 	.byte	0x03, 0x19
        /*07b2*/ 	.short	0x0800


	//----- nvinfo : EIATTR_PARAM_CBANK
	.align		4
        /*07b4*/ 	.byte	0x04, 0x0a
        /*07b6*/ 	.short	(.L_55 - .L_54)
	.align		4
.L_54:
        /*07b8*/ 	.word	index@(.nv.constant0._ZN7cutlass13device_kernelINS_4gemm6kernel13GemmUniversalIN4cute5tupleIJiiiiEEENS1_10collective13CollectiveMmaINS1_35MainloopSm100TmaUmmaWarpSpecializedILi5ELi2ELi4ENS5_IJNS4_1CILi1EEESB_SB_EEEEENS5_IJNSA_ILi64EEESE_SE_EEENS_12float_e4m3_tENS5_IJlSB_lEEESG_SH_NS4_8TiledMMAINS4_8MMA_AtomIJNS4_10MMA_TraitsINS4_19SM100_MMA_F8F6F4_SSEJSG_SG_fSE_SE_NS4_17integral_constantINS4_4UMMA5MajorELSO_0EEESP_NSM_INSN_7ScaleInELSQ_0EEESR_EEEEEENS4_6LayoutISC_NS5_IJNSA_ILi0EEESV_SV_EEEEENS5_IJNS4_10UnderscoreESY_SY_EEEEENS4_13SM90_TMA_LOADENS4_14ComposedLayoutINS4_7SwizzleILi2ELi4ELi3EEENS4_18smem_ptr_flag_bitsILi8EEENSU_INS5_IJNSA_ILi8EEESE_EEENS5_IJSE_SB_EEEEEEEvNS4_8identityES11_S1B_vS1C_EENS_8epilogue10collective18CollectiveEpilogueINS1E_23Sm100TmaWarpSpecializedILi1ELi1ELi32ELb0ELb0EEEJSF_NS5_IJNSU_ISE_SB_EES1J_EEESG_SH_SG_SH_NS1E_6fusion15FusionCallbacksIS1I_NS1L_17LinearCombinationISG_fSG_fLNS_15FloatRoundStyleE2EEESF_S1K_JEEENS4_5SM1004TMEM4LOAD26SM100_TMEM_LOAD_16dp32b32xES11_S1B_NS4_39AutoVectorizingCopyWithAssumedAlignmentILi128EEENS4_14SM90_TMA_STOREES1B_S1W_S1W_EEEvvEEEEvNT_6ParamsE)
        /*07bc*/ 	.short	0x0380
        /*07be*/ 	.short	0x0800


	//----- nvinfo : EIATTR_SW_WAR
	.align		4
.L_55:
        /*07c0*/ 	.byte	0x04, 0x36
        /*07c2*/ 	.short	(.L_57 - .L_56)
.L_56:
        /*07c4*/ 	.word	0x00000008
.L_57:


//--------------------- .nv.callgraph             --------------------------
	.section	.nv.callgraph,"",@"SHT_CUDA_CALLGRAPH"
	.align	4
	.sectionentsize	8
	.align		4
        /*0000*/ 	.word	0x00000000
	.align		4
        /*0004*/ 	.word	0xffffffff
	.align		4
        /*0008*/ 	.word	index@(_ZN7cutlass13device_kernelINS_4gemm6kernel13GemmUniversalIN4cute5tupleIJiiiiEEENS1_10collective13CollectiveMmaINS1_35MainloopSm100TmaUmmaWarpSpecializedILi5ELi2ELi4ENS5_IJNS4_1CILi1EEESB_SB_EEEEENS5_IJNSA_ILi64EEESE_SE_EEENS_12float_e4m3_tENS5_IJlSB_lEEESG_SH_NS4_8TiledMMAINS4_8MMA_AtomIJNS4_10MMA_TraitsINS4_19SM100_MMA_F8F6F4_SSEJSG_SG_fSE_SE_NS4_17integral_constantINS4_4UMMA5MajorELSO_0EEESP_NSM_INSN_7ScaleInELSQ_0EEESR_EEEEEENS4_6LayoutISC_NS5_IJNSA_ILi0EEESV_SV_EEEEENS5_IJNS4_10UnderscoreESY_SY_EEEEENS4_13SM90_TMA_LOADENS4_14ComposedLayoutINS4_7SwizzleILi2ELi4ELi3EEENS4_18smem_ptr_flag_bitsILi8EEENSU_INS5_IJNSA_ILi8EEESE_EEENS5_IJSE_SB_EEEEEEEvNS4_8identityES11_S1B_vS1C_EENS_8epilogue10collective18CollectiveEpilogueINS1E_23Sm100TmaWarpSpecializedILi1ELi1ELi32ELb0ELb0EEEJSF_NS5_IJNSU_ISE_SB_EES1J_EEESG_SH_SG_SH_NS1E_6fusion15FusionCallbacksIS1I_NS1L_17LinearCombinationISG_fSG_fLNS_15FloatRoundStyleE2EEESF_S1K_JEEENS4_5SM1004TMEM4LOAD26SM100_TMEM_LOAD_16dp32b32xES11_S1B_NS4_39AutoVectorizingCopyWithAssumedAlignmentILi128EEENS4_14SM90_TMA_STOREES1B_S1W_S1W_EEEvvEEEEvNT_6ParamsE)
	.align		4
        /*000c*/ 	.word	index@(__assertfail)
	.align		4
        /*0010*/ 	.word	0x00000000
	.align		4
        /*0014*/ 	.word	0xfffffffe
	.align		4
        /*0018*/ 	.word	0x00000000
	.align		4
        /*001c*/ 	.word	0xfffffffd
	.align		4
        /*0020*/ 	.word	0x00000000
	.align		4
        /*0024*/ 	.word	0xfffffffc


//--------------------- .nv.constant4             --------------------------
	.section	.nv.constant4,"a",@progbits
	.align	8
	.align		8
.nv.constant4:
        /*0000*/ 	.dword	__assertfail
	.align		8
        /*0008*/ 	.dword	__unnamed_1
	.align		8
        /*0010*/ 	.dword	__unnamed_2
	.align		8
        /*0018*/ 	.dword	_ZN39_INTERNAL_aa0579a0_4_k_cu_f713ab1e_78614cuda3std3__45__cpo5beginE
	.align		8
        /*0020*/ 	.dword	_ZN39_INTERNAL_aa0579a0_4_k_cu_f713ab1e_78614cuda3std3__45__cpo3endE
	.align		8
        /*0028*/ 	.dword	_ZN39_INTERNAL_aa0579a0_4_k_cu_f713ab1e_78614cuda3std3__45__cpo6cbeginE
	.align		8
        /*0030*/ 	.dword	_ZN39_INTERNAL_aa0579a0_4_k_cu_f713ab1e_78614cuda3std3__45__cpo4cendE
	.align		8
        /*0038*/ 	.dword	_ZN39_INTERNAL_aa0579a0_4_k_cu_f713ab1e_78614cuda3std3__441_GLOBAL__N__aa0579a0_4_k_cu_f713ab1e_78616ignoreE
	.align		8
        /*0040*/ 	.dword	_ZN39_INTERNAL_aa0579a0_4_k_cu_f713ab1e_78614cuda3std3__419piecewise_constructE
	.align		8
        /*0048*/ 	.dword	_ZN39_INTERNAL_aa0579a0_4_k_cu_f713ab1e_78614cuda3std3__48in_placeE
	.align		8
        /*0050*/ 	.dword	_ZN39_INTERNAL_aa0579a0_4_k_cu_f713ab1e_78614cuda3std6ranges3__45__cpo4swapE
	.align		8
        /*0058*/ 	.dword	_ZN39_INTERNAL_aa0579a0_4_k_cu_f713ab1e_78614cuda3std6ranges3__45__cpo9iter_moveE
	.align		8
        /*0060*/ 	.dword	_ZN39_INTERNAL_aa0579a0_4_k_cu_f713ab1e_78614cute7productE
	.align		8
        /*0068*/ 	.dword	_ZN39_INTERNAL_aa0579a0_4_k_cu_f713ab1e_78614cute1_E
	.align		8
        /*0070*/ 	.dword	$str$25
	.align		8
        /*0078*/ 	.dword	$str$26
	.align		8
        /*0080*/ 	.dword	$str$27
	.align		8
        /*0088*/ 	.dword	$str$28


//--------------------- .text._ZN7cutlass13device_kernelINS_4gemm6kernel13GemmUniversalIN4cute5tupleIJiiiiEEENS1_10collective13CollectiveMmaINS1_35MainloopSm100TmaUmmaWarpSpecializedILi5ELi2ELi4ENS5_IJNS4_1CILi1EEESB_SB_EEEEENS5_IJNSA_ILi64EEESE_SE_EEENS_12float_e4m3_tENS5_IJlSB_lEEESG_SH_NS4_8TiledMMAINS4_8MMA_AtomIJNS4_10MMA_TraitsINS4_19SM100_MMA_F8F6F4_SSEJSG_SG_fSE_SE_NS4_17integral_constantINS4_4UMMA5MajorELSO_0EEESP_NSM_INSN_7ScaleInELSQ_0EEESR_EEEEEENS4_6LayoutISC_NS5_IJNSA_ILi0EEESV_SV_EEEEENS5_IJNS4_10UnderscoreESY_SY_EEEEENS4_13SM90_TMA_LOADENS4_14ComposedLayoutINS4_7SwizzleILi2ELi4ELi3EEENS4_18smem_ptr_flag_bitsILi8EEENSU_INS5_IJNSA_ILi8EEESE_EEENS5_IJSE_SB_EEEEEEEvNS4_8identityES11_S1B_vS1C_EENS_8epilogue10collective18CollectiveEpilogueINS1E_23Sm100TmaWarpSpecializedILi1ELi1ELi32ELb0ELb0EEEJSF_NS5_IJNSU_ISE_SB_EES1J_EEESG_SH_SG_SH_NS1E_6fusion15FusionCallbacksIS1I_NS1L_17LinearCombinationISG_fSG_fLNS_15FloatRoundStyleE2EEESF_S1K_JEEENS4_5SM1004TMEM4LOAD26SM100_TMEM_LOAD_16dp32b32xES11_S1B_NS4_39AutoVectorizingCopyWithAssumedAlignmentILi128EEENS4_14SM90_TMA_STOREES1B_S1W_S1W_EEEvvEEEEvNT_6ParamsE --------------------------
	.section	.text._ZN7cutlass13device_kernelINS_4gemm6kernel13GemmUniversalIN4cute5tupleIJiiiiEEENS1_10collective13CollectiveMmaINS1_35MainloopSm100TmaUmmaWarpSpecializedILi5ELi2ELi4ENS5_IJNS4_1CILi1EEESB_SB_EEEEENS5_IJNSA_ILi64EEESE_SE_EEENS_12float_e4m3_tENS5_IJlSB_lEEESG_SH_NS4_8TiledMMAINS4_8MMA_AtomIJNS4_10MMA_TraitsINS4_19SM100_MMA_F8F6F4_SSEJSG_SG_fSE_SE_NS4_17integral_constantINS4_4UMMA5MajorELSO_0EEESP_NSM_INSN_7ScaleInELSQ_0EEESR_EEEEEENS4_6LayoutISC_NS5_IJNSA_ILi0EEESV_SV_EEEEENS5_IJNS4_10UnderscoreESY_SY_EEEEENS4_13SM90_TMA_LOADENS4_14ComposedLayoutINS4_7SwizzleILi2ELi4ELi3EEENS4_18smem_ptr_flag_bitsILi8EEENSU_INS5_IJNSA_ILi8EEESE_EEENS5_IJSE_SB_EEEEEEEvNS4_8identityES11_S1B_vS1C_EENS_8epilogue10collective18CollectiveEpilogueINS1E_23Sm100TmaWarpSpecializedILi1ELi1ELi32ELb0ELb0EEEJSF_NS5_IJNSU_ISE_SB_EES1J_EEESG_SH_SG_SH_NS1E_6fusion15FusionCallbacksIS1I_NS1L_17LinearCombinationISG_fSG_fLNS_15FloatRoundStyleE2EEESF_S1K_JEEENS4_5SM1004TMEM4LOAD26SM100_TMEM_LOAD_16dp32b32xES11_S1B_NS4_39AutoVectorizingCopyWithAssumedAlignmentILi128EEENS4_14SM90_TMA_STOREES1B_S1W_S1W_EEEvvEEEEvNT_6ParamsE,"ax",@progbits
	.align	128
.text._ZN7cutlass13device_kernelINS_4gemm6kernel13GemmUniversalIN4cute5tupleIJiiiiEEENS1_10collective13CollectiveMmaINS1_35MainloopSm100TmaUmmaWarpSpecializedILi5ELi2ELi4ENS5_IJNS4_1CILi1EEESB_SB_EEEEENS5_IJNSA_ILi64EEESE_SE_EEENS_12float_e4m3_tENS5_IJlSB_lEEESG_SH_NS4_8TiledMMAINS4_8MMA_AtomIJNS4_10MMA_TraitsINS4_19SM100_MMA_F8F6F4_SSEJSG_SG_fSE_SE_NS4_17integral_constantINS4_4UMMA5MajorELSO_0EEESP_NSM_INSN_7ScaleInELSQ_0EEESR_EEEEEENS4_6LayoutISC_NS5_IJNSA_ILi0EEESV_SV_EEEEENS5_IJNS4_10UnderscoreESY_SY_EEEEENS4_13SM90_TMA_LOADENS4_14ComposedLayoutINS4_7SwizzleILi2ELi4ELi3EEENS4_18smem_ptr_flag_bitsILi8EEENSU_INS5_IJNSA_ILi8EEESE_EEENS5_IJSE_SB_EEEEEEEvNS4_8identityES11_S1B_vS1C_EENS_8epilogue10collective18CollectiveEpilogueINS1E_23Sm100TmaWarpSpecializedILi1ELi1ELi32ELb0ELb0EEEJSF_NS5_IJNSU_ISE_SB_EES1J_EEESG_SH_SG_SH_NS1E_6fusion15FusionCallbacksIS1I_NS1L_17LinearCombinationISG_fSG_fLNS_15FloatRoundStyleE2EEESF_S1K_JEEENS4_5SM1004TMEM4LOAD26SM100_TMEM_LOAD_16dp32b32xES11_S1B_NS4_39AutoVectorizingCopyWithAssumedAlignmentILi128EEENS4_14SM90_TMA_STOREES1B_S1W_S1W_EEEvvEEEEvNT_6ParamsE:
        .type           _ZN7cutlass13device_kernelINS_4gemm6kernel13GemmUniversalIN4cute5tupleIJiiiiEEENS1_10collective13CollectiveMmaINS1_35MainloopSm100TmaUmmaWarpSpecializedILi5ELi2ELi4ENS5_IJNS4_1CILi1EEESB_SB_EEEEENS5_IJNSA_ILi64EEESE_SE_EEENS_12float_e4m3_tENS5_IJlSB_lEEESG_SH_NS4_8TiledMMAINS4_8MMA_AtomIJNS4_10MMA_TraitsINS4_19SM100_MMA_F8F6F4_SSEJSG_SG_fSE_SE_NS4_17integral_constantINS4_4UMMA5MajorELSO_0EEESP_NSM_INSN_7ScaleInELSQ_0EEESR_EEEEEENS4_6LayoutISC_NS5_IJNSA_ILi0EEESV_SV_EEEEENS5_IJNS4_10UnderscoreESY_SY_EEEEENS4_13SM90_TMA_LOADENS4_14ComposedLayoutINS4_7SwizzleILi2ELi4ELi3EEENS4_18smem_ptr_flag_bitsILi8EEENSU_INS5_IJNSA_ILi8EEESE_EEENS5_IJSE_SB_EEEEEEEvNS4_8identityES11_S1B_vS1C_EENS_8epilogue10collective18CollectiveEpilogueINS1E_23Sm100TmaWarpSpecializedILi1ELi1ELi32ELb0ELb0EEEJSF_NS5_IJNSU_ISE_SB_EES1J_EEESG_SH_SG_SH_NS1E_6fusion15FusionCallbacksIS1I_NS1L_17LinearCombinationISG_fSG_fLNS_15FloatRoundStyleE2EEESF_S1K_JEEENS4_5SM1004TMEM4LOAD26SM100_TMEM_LOAD_16dp32b32xES11_S1B_NS4_39AutoVectorizingCopyWithAssumedAlignmentILi128EEENS4_14SM90_TMA_STOREES1B_S1W_S1W_EEEvvEEEEvNT_6ParamsE,@function
        .size           _ZN7cutlass13device_kernelINS_4gemm6kernel13GemmUniversalIN4cute5tupleIJiiiiEEENS1_10collective13CollectiveMmaINS1_35MainloopSm100TmaUmmaWarpSpecializedILi5ELi2ELi4ENS5_IJNS4_1CILi1EEESB_SB_EEEEENS5_IJNSA_ILi64EEESE_SE_EEENS_12float_e4m3_tENS5_IJlSB_lEEESG_SH_NS4_8TiledMMAINS4_8MMA_AtomIJNS4_10MMA_TraitsINS4_19SM100_MMA_F8F6F4_SSEJSG_SG_fSE_SE_NS4_17integral_constantINS4_4UMMA5MajorELSO_0EEESP_NSM_INSN_7ScaleInELSQ_0EEESR_EEEEEENS4_6LayoutISC_NS5_IJNSA_ILi0EEESV_SV_EEEEENS5_IJNS4_10UnderscoreESY_SY_EEEEENS4_13SM90_TMA_LOADENS4_14ComposedLayoutINS4_7SwizzleILi2ELi4ELi3EEENS4_18smem_ptr_flag_bitsILi8EEENSU_INS5_IJNSA_ILi8EEESE_EEENS5_IJSE_SB_EEEEEEEvNS4_8identityES11_S1B_vS1C_EENS_8epilogue10collective18CollectiveEpilogueINS1E_23Sm100TmaWarpSpecializedILi1ELi1ELi32ELb0ELb0EEEJSF_NS5_IJNSU_ISE_SB_EES1J_EEESG_SH_SG_SH_NS1E_6fusion15FusionCallbacksIS1I_NS1L_17LinearCombinationISG_fSG_fLNS_15FloatRoundStyleE2EEESF_S1K_JEEENS4_5SM1004TMEM4LOAD26SM100_TMEM_LOAD_16dp32b32xES11_S1B_NS4_39AutoVectorizingCopyWithAssumedAlignmentILi128EEENS4_14SM90_TMA_STOREES1B_S1W_S1W_EEEvvEEEEvNT_6ParamsE,(.L_x_131 - _ZN7cutlass13device_kernelINS_4gemm6kernel13GemmUniversalIN4cute5tupleIJiiiiEEENS1_10collective13CollectiveMmaINS1_35MainloopSm100TmaUmmaWarpSpecializedILi5ELi2ELi4ENS5_IJNS4_1CILi1EEESB_SB_EEEEENS5_IJNSA_ILi64EEESE_SE_EEENS_12float_e4m3_tENS5_IJlSB_lEEESG_SH_NS4_8TiledMMAINS4_8MMA_AtomIJNS4_10MMA_TraitsINS4_19SM100_MMA_F8F6F4_SSEJSG_SG_fSE_SE_NS4_17integral_constantINS4_4UMMA5MajorELSO_0EEESP_NSM_INSN_7ScaleInELSQ_0EEESR_EEEEEENS4_6LayoutISC_NS5_IJNSA_ILi0EEESV_SV_EEEEENS5_IJNS4_10UnderscoreESY_SY_EEEEENS4_13SM90_TMA_LOADENS4_14ComposedLayoutINS4_7SwizzleILi2ELi4ELi3EEENS4_18smem_ptr_flag_bitsILi8EEENSU_INS5_IJNSA_ILi8EEESE_EEENS5_IJSE_SB_EEEEEEEvNS4_8identityES11_S1B_vS1C_EENS_8epilogue10collective18CollectiveEpilogueINS1E_23Sm100TmaWarpSpecializedILi1ELi1ELi32ELb0ELb0EEEJSF_NS5_IJNSU_ISE_SB_EES1J_EEESG_SH_SG_SH_NS1E_6fusion15FusionCallbacksIS1I_NS1L_17LinearCombinationISG_fSG_fLNS_15FloatRoundStyleE2EEESF_S1K_JEEENS4_5SM1004TMEM4LOAD26SM100_TMEM_LOAD_16dp32b32xES11_S1B_NS4_39AutoVectorizingCopyWithAssumedAlignmentILi128EEENS4_14SM90_TMA_STOREES1B_S1W_S1W_EEEvvEEEEvNT_6ParamsE)
        .other          _ZN7cutlass13device_kernelINS_4gemm6kernel13GemmUniversalIN4cute5tupleIJiiiiEEENS1_10collective13CollectiveMmaINS1_35MainloopSm100TmaUmmaWarpSpecializedILi5ELi2ELi4ENS5_IJNS4_1CILi1EEESB_SB_EEEEENS5_IJNSA_ILi64EEESE_SE_EEENS_12float_e4m3_tENS5_IJlSB_lEEESG_SH_NS4_8TiledMMAINS4_8MMA_AtomIJNS4_10MMA_TraitsINS4_19SM100_MMA_F8F6F4_SSEJSG_SG_fSE_SE_NS4_17integral_constantINS4_4UMMA5MajorELSO_0EEESP_NSM_INSN_7ScaleInELSQ_0EEESR_EEEEEENS4_6LayoutISC_NS5_IJNSA_ILi0EEESV_SV_EEEEENS5_IJNS4_10UnderscoreESY_SY_EEEEENS4_13SM90_TMA_LOADENS4_14ComposedLayoutINS4_7SwizzleILi2ELi4ELi3EEENS4_18smem_ptr_flag_bitsILi8EEENSU_INS5_IJNSA_ILi8EEESE_EEENS5_IJSE_SB_EEEEEEEvNS4_8identityES11_S1B_vS1C_EENS_8epilogue10collective18CollectiveEpilogueINS1E_23Sm100TmaWarpSpecializedILi1ELi1ELi32ELb0ELb0EEEJSF_NS5_IJNSU_ISE_SB_EES1J_EEESG_SH_SG_SH_NS1E_6fusion15FusionCallbacksIS1I_NS1L_17LinearCombinationISG_fSG_fLNS_15FloatRoundStyleE2EEESF_S1K_JEEENS4_5SM1004TMEM4LOAD26SM100_TMEM_LOAD_16dp32b32xES11_S1B_NS4_39AutoVectorizingCopyWithAssumedAlignmentILi128EEENS4_14SM90_TMA_STOREES1B_S1W_S1W_EEEvvEEEEvNT_6ParamsE,@"STO_CUDA_ENTRY STV_DEFAULT"
_ZN7cutlass13device_kernelINS_4gemm6kernel13GemmUniversalIN4cute5tupleIJiiiiEEENS1_10collective13CollectiveMmaINS1_35MainloopSm100TmaUmmaWarpSpecializedILi5ELi2ELi4ENS5_IJNS4_1CILi1EEESB_SB_EEEEENS5_IJNSA_ILi64EEESE_SE_EEENS_12float_e4m3_tENS5_IJlSB_lEEESG_SH_NS4_8TiledMMAINS4_8MMA_AtomIJNS4_10MMA_TraitsINS4_19SM100_MMA_F8F6F4_SSEJSG_SG_fSE_SE_NS4_17integral_constantINS4_4UMMA5MajorELSO_0EEESP_NSM_INSN_7ScaleInELSQ_0EEESR_EEEEEENS4_6LayoutISC_NS5_IJNSA_ILi0EEESV_SV_EEEEENS5_IJNS4_10UnderscoreESY_SY_EEEEENS4_13SM90_TMA_LOADENS4_14ComposedLayoutINS4_7SwizzleILi2ELi4ELi3EEENS4_18smem_ptr_flag_bitsILi8EEENSU_INS5_IJNSA_ILi8EEESE_EEENS5_IJSE_SB_EEEEEEEvNS4_8identityES11_S1B_vS1C_EENS_8epilogue10collective18CollectiveEpilogueINS1E_23Sm100TmaWarpSpecializedILi1ELi1ELi32ELb0ELb0EEEJSF_NS5_IJNSU_ISE_SB_EES1J_EEESG_SH_SG_SH_NS1E_6fusion15FusionCallbacksIS1I_NS1L_17LinearCombinationISG_fSG_fLNS_15FloatRoundStyleE2EEESF_S1K_JEEENS4_5SM1004TMEM4LOAD26SM100_TMEM_LOAD_16dp32b32xES11_S1B_NS4_39AutoVectorizingCopyWithAssumedAlignmentILi128EEENS4_14SM90_TMA_STOREES1B_S1W_S1W_EEEvvEEEEvNT_6ParamsE:
[----:B------:R-:W1:Y:S01]  /*0000*/  LDC R1, c[0x0][0x37c] ;  /* 0x0000df00ff017b82 */ /* 0x000e620000000800 */
[----:B------:R-:W2:Y:S01]  /*0010*/  S2R R101, SR_TID.X ;  /* 0x0000000000657919 */ /* 0x000ea20000002100 */
[----:B------:R-:W3:Y:S01]  /*0020*/  LDCU.64 UR4, c[0x0][0x890] ;  /* 0x00011200ff0477ac */ /* 0x000ee20008000a00 */
[----:B------:R-:W-:Y:S02]  /*0030*/  PRMT R96, RZ, 0x7610, R96 ;  /* 0x00007610ff607816 */ /* 0x000fe40000000060 */
[----:B------:R-:W-:Y:S01]  /*0040*/  ELECT P5, URZ, PT ;  /* 0x0000000000ff782f */ /* 0x000fe200038a0000 */
[----:B------:R-:W4:Y:S01]  /*0050*/  LDCU.64 UR40, c[0x0][0x358] ;  /* 0x00006b00ff2877ac */ /* 0x000f220008000a00 */
[----:B---3--:R-:W-:-:S04]  /*0060*/  UISETP.NE.U32.AND UP0, UPT, UR4, URZ, UPT ;  /* 0x000000ff0400728c */ /* 0x008fc8000bf05070 */
[----:B------:R-:W-:Y:S01]  /*0070*/  UISETP.NE.AND.EX UP0, UPT, UR5, URZ, UPT, UP0 ;  /* 0x000000ff0500728c */ /* 0x000fe2000bf05300 */
[----:B--2---:R-:W-:-:S05]  /*0080*/  SHF.R.U32.HI R104, RZ, 0x5, R101 ;  /* 0x00000005ff687819 */ /* 0x004fca0000011665 */
[----:B------:R-:W2:Y:S02]  /*0090*/  SHFL.IDX PT, R0, R104, RZ, 0x1f ;  /* 0x00001fff68007589 */ /* 0x000ea400000e0000 */
[----:B--2---:R-:W-:Y:S01]  /*00a0*/  R2UR UR8, R0 ;  /* 0x00000000000872ca */ /* 0x004fe200000e0000 */
[----:B-1--4-:R-:W-:-:S14]  /*00b0*/  BRA.U UP0, `(.L_x_0) ;  /* 0x00000001002c7547 */ /* 0x012fdc000b800000 */
[----:B------:R-:W1:Y:S02]  /*00c0*/  LDCU.64 UR6, c[0x0][0x888] ;  /* 0x00011100ff0677ac */ /* 0x000e640008000a00 */
[----:B-1----:R-:W-:-:S04]  /*00d0*/  UISETP.NE.U32.AND UP0, UPT, UR6, URZ, UPT ;  /* 0x000000ff0600728c */ /* 0x002fc8000bf05070 */
[----:B------:R-:W-:-:S09]  /*00e0*/  UISETP.NE.AND.EX UP0, UPT, UR7, URZ, UPT, UP0 ;  /* 0x000000ff0700728c */ /* 0x000fd2000bf05300 */
[----:B------:R-:W-:Y:S05]  /*00f0*/  BRA.U !UP0, `(.L_x_1) ;  /* 0x0000000108107547 */ /* 0x000fea000b800000 */
[----:B------:R-:W1:Y:S02]  /*0100*/  LDC.64 R2, c[0x0][0x888] ;  /* 0x00022200ff027b82 */ /* 0x000e640000000a00 */
[----:B-1----:R1:W5:Y:S01]  /*0110*/  LDG.E R49, desc[UR40][R2.64] ;  /* 0x0000002802317981 */ /* 0x002362000c1e1900 */
[----:B------:R-:W-:Y:S01]  /*0120*/  HFMA2 R96, -RZ, RZ, 0, 5.9604644775390625e-08 ;  /* 0x00000001ff607431 */ /* 0x000fe200000001ff */
[----:B------:R-:W-:Y:S05]  /*0130*/  BRA `(.L_x_0) ;  /* 0x00000000000c7947 */ /* 0x000fea0003800000 */
.L_x_1:
[----:B------:R-:W1:Y:S01]  /*0140*/  LDCU UR6, c[0x0][0x880] ;  /* 0x00011000ff0677ac */ /* 0x000e620008000800 */
[----:B------:R-:W-:Y:S01]  /*0150*/  HFMA2 R96, -RZ, RZ, 0, 5.9604644775390625e-08 ;  /* 0x00000001ff607431 */ /* 0x000fe200000001ff */
[----:B-1----:R-:W-:-:S07]  /*0160*/  MOV R49, UR6 ;  /* 0x0000000600317c02 */ /* 0x002fce0008000f00 */
.L_x_0:
[----:B------:R-:W2:Y:S02]  /*0170*/  LDCU.64 UR6, c[0x0][0x8b0] ;  /* 0x00011600ff0677ac */ /* 0x000ea40008000a00 */
[----:B--2---:R-:W-:-:S04]  /*0180*/  UISETP.NE.U32.AND UP0, UPT, UR6, URZ, UPT ;  /* 0x000000ff0600728c */ /* 0x004fc8000bf05070 */
[----:B------:R-:W-:-:S09]  /*0190*/  UISETP.NE.AND.EX UP0, UPT, UR7, URZ, UPT, UP0 ;  /* 0x000000ff0700728c */ /* 0x000fd2000bf05300 */
[----:B------:R-:W-:Y:S05]  /*01a0*/  BRA.U UP0, `(.L_x_2) ;  /* 0x0000000100247547 */ /* 0x000fea000b800000 */
[----:B------:R-:W2:Y:S02]  /*01b0*/  LDCU.64 UR6, c[0x0][0x8a8] ;  /* 0x00011500ff0677ac */ /* 0x000ea40008000a00 */
[----:B--2---:R-:W-:-:S04]  /*01c0*/  UISETP.NE.U32.AND UP0, UPT, UR6, URZ, UPT ;  /* 0x000000ff0600728c */ /* 0x004fc8000bf05070 */
[----:B------:R-:W-:-:S09]  /*01d0*/  UISETP.NE.AND.EX UP0, UPT, UR7, URZ, UPT, UP0 ;  /* 0x000000ff0700728c */ /* 0x000fd2000bf05300 */
[----:B------:R-:W-:Y:S05]  /*01e0*/  BRA.U !UP0, `(.L_x_3) ;  /* 0x00000001080c7547 */ /* 0x000fea000b800000 */
[----:B-1----:R-:W1:Y:S02]  /*01f0*/  LDC.64 R2, c[0x0][0x8a8] ;  /* 0x00022a00ff027b82 */ /* 0x002e640000000a00 */
[----:B-1----:R2:W5:Y:S01]  /*0200*/  LDG.E R47, desc[UR40][R2.64] ;  /* 0x00000028022f7981 */ /* 0x002562000c1e1900 */
[----:B------:R-:W-:Y:S05]  /*0210*/  BRA `(.L_x_2) ;  /* 0x0000000000087947 */ /* 0x000fea0003800000 */
.L_x_3:
[----:B------:R-:W2:Y:S02]  /*0220*/  LDCU UR6, c[0x0][0x8a0] ;  /* 0x00011400ff0677ac */ /* 0x000ea40008000800 */
[----:B--2---:R-:W-:Y:S02]  /*0230*/  MOV R47, UR6 ;  /* 0x00000006002f7c02 */ /* 0x004fe40008000f00 */
.L_x_2:
[----:B------:R-:W-:Y:S01]  /*0240*/  IMAD.U32 R0, RZ, RZ, UR8 ;  /* 0x00000008ff007e24 */ /* 0x000fe2000f8e00ff */
[----:B------:R-:W-:Y:S04]  /*0250*/  BSSY.RECONVERGENT B0, `(.L_x_4) ;  /* 0x000000c000007945 */ /* 0x000fe80003800200 */
[C---:B------:R-:W-:Y:S02]  /*0260*/  ISETP.NE.OR P1, PT, R0.reuse, 0x1, !P5 ;  /* 0x000000010000780c */ /* 0x040fe40006f25670 */
[----:B------:R-:W-:-:S11]  /*0270*/  ISETP.NE.OR P0, PT, R0, 0x3, !P5 ;  /* 0x000000030000780c */ /* 0x000fd60006f05670 */
[----:B------:R-:W-:Y:S05]  /*0280*/  @P1 BRA `(.L_x_5) ;  /* 0x0000000000201947 */ /* 0x000fea0003800000 */
[----:B------:R-:W3:Y:S02]  /*0290*/  LDCU.64 UR6, c[0x0][0x348] ;  /* 0x00006900ff0677ac */ /* 0x000ee40008000a00 */
[----:B---3--:R-:W-:Y:S02]  /*02a0*/  UIADD3 UR10, UP1, UPT, UR6, 0x80, URZ ;  /* 0x00000080060a7890 */ /* 0x008fe4000ff3e0ff */
[----:B------:R-:W-:Y:S02]  /*02b0*/  UIADD3 UR6, UP0, UPT, UR6, 0x180, URZ ;  /* 0x0000018006067890 */ /* 0x000fe4000ff1e0ff */
[----:B------:R-:W-:Y:S02]  /*02c0*/  UIADD3.X UR11, UPT, UPT, URZ, UR7, URZ, UP1, !UPT ;  /* 0x00000007ff0b7290 */ /* 0x000fe40008ffe4ff */
[----:B------:R-:W-:-:S07]  /*02d0*/  UIADD3.X UR7, UPT, UPT, URZ, UR7, URZ, UP0, !UPT ;  /* 0x00000007ff077290 */ /* 0x000fce00087fe4ff */
[----:B------:R3:W-:Y:S02]  /*02e0*/  UTMACCTL.PF [UR10] ;  /* 0x000000000a0079b9 */ /* 0x0007e40008040000 */
[----:B------:R3:W-:Y:S02]  /*02f0*/  UTMACCTL.PF [UR6] ;  /* 0x00000000060079b9 */ /* 0x0007e40008040000 */
[----:B---3--:R-:W-:Y:S01]  /*0300*/  NOP ;  /* 0x0000000000007918 */ /* 0x008fe20000000000 */
.L_x_5:
[----:B------:R-:W-:Y:S05]  /*0310*/  BSYNC.RECONVERGENT B0 ;  /* 0x0000000000007941 */ /* 0x000fea0003800200 */
.L_x_4:
[----:B------:R-:W-:Y:S04]  /*0320*/  BSSY.RECONVERGENT B0, `(.L_x_6) ;  /* 0x000000a000007945 */ /* 0x000fe80003800200 */
        /* <DEDUP_REMOVED lines=9> */
.L_x_7:
[----:B------:R-:W-:Y:S05]  /*03c0*/  BSYNC.RECONVERGENT B0 ;  /* 0x0000000000007941 */ /* 0x000fea0003800200 */
.L_x_6:
[----:B------:R-:W3:Y:S01]  /*03d0*/  LDCU.64 UR6, c[0x0][0x888] ;  /* 0x00011100ff0677ac */ /* 0x000ee20008000a00 */
[----:B------:R-:W-:Y:S02]  /*03e0*/  UISETP.EQ.U32.AND UP1, UPT, UR4, URZ, UPT ;  /* 0x000000ff0400728c */ /* 0x000fe4000bf22070 */
[----:B------:R-:W-:Y:S02]  /*03f0*/  UPLOP3.LUT UP2, UPT, UPT, UPT, UPT, 0x80, 0x8 ;  /* 0x000000000008789c */ /* 0x000fe40003f4f070 */
[----:B---3--:R-:W-:-:S04]  /*0400*/  UISETP.NE.U32.AND UP0, UPT, UR6, URZ, UPT ;  /* 0x000000ff0600728c */ /* 0x008fc8000bf05070 */
[----:B------:R-:W-:-:S04]  /*0410*/  UISETP.NE.AND.EX UP0, UPT, UR7, URZ, UPT, UP0 ;  /* 0x000000ff0700728c */ /* 0x000fc8000bf05300 */
[----:B------:R-:W-:-:S04]  /*0420*/  UISETP.EQ.OR.EX UP3, UPT, UR5, URZ, !UP0, UP1 ;  /* 0x000000ff0500728c */ /* 0x000fc8000c762710 */
[----:B------:R-:W-:-:S05]  /*0430*/  UP2UR UR44, UPR, URZ, 0x8 ;  /* 0x00000008ff2c7883 */ /* 0x000fca0008000000 */
[----:B------:R-:W-:Y:S07]  /*0440*/  BRA.U !UP3, `(.L_x_8) ;  /* 0x000000010b207547 */ /* 0x000fee000b800000 */
[----:B------:R-:W-:Y:S01]  /*0450*/  UISETP.NE.U32.AND UP2, UPT, UR4, URZ, UPT ;  /* 0x000000ff0400728c */ /* 0x000fe2000bf45070 */
[----:B-----5:R-:W-:Y:S01]  /*0460*/  FSETP.NEU.AND P0, PT, R49, RZ, PT ;  /* 0x000000ff3100720b */ /* 0x020fe20003f0d000 */
[----:B------:R-:W-:Y:S02]  /*0470*/  USEL UR4, URZ, 0xffffffff, UP0 ;  /* 0xffffffffff047887 */ /* 0x000fe40008000000 */
[----:B------:R-:W-:-:S10]  /*0480*/  UISETP.NE.AND.EX UP2, UPT, UR5, URZ, UPT, UP2 ;  /* 0x000000ff0500728c */ /* 0x000fd4000bf45320 */
[----:B------:R-:W-:Y:S01]  /*0490*/  VOTEU.ANY UP1, P0 ;  /* 0x0000000000ff7886 */ /* 0x000fe20000020100 */
[----:B------:R-:W-:-:S04]  /*04a0*/  @!UP2 USEL UR4, URZ, 0xffffffff, UP1 ;  /* 0xffffffffff04a887 */ /* 0x000fc80008800000 */
[----:B------:R-:W-:-:S04]  /*04b0*/  ULOP3.LUT UR4, UR4, 0x1, URZ, 0xc0, !UPT ;  /* 0x0000000104047892 */ /* 0x000fc8000f8ec0ff */
[----:B------:R-:W-:-:S11]  /*04c0*/  UISETP.NE.U32.AND UP2, UPT, UR4, 0x1, UPT ;  /* 0x000000010400788c */ /* 0x000fd6000bf45070 */
.L_x_8:
[----:B-12---:R-:W1:Y:S01]  /*04d0*/  SHFL.IDX PT, R2, R104, RZ, 0x1f ;  /* 0x00001fff68027589 */ /* 0x006e6200000e0000 */
[----:B------:R-:W-:-:S04]  /*04e0*/  UISETP.NE.AND UP1, UPT, UR8, 0x2, UPT ;  /* 0x000000020800788c */ /* 0x000fc8000bf25270 */
[----:B------:R-:W-:Y:S01]  /*04f0*/  USEL UR13, URZ, 0x1, UP1 ;  /* 0x00000001ff0d7887 */ /* 0x000fe20008800000 */
[----:B-1----:R-:W-:-:S13]  /*0500*/  ISETP.NE.AND P0, PT, R2, RZ, PT ;  /* 0x000000ff0200720c */ /* 0x002fda0003f05270 */
[----:B------:R-:W-:Y:S05]  /*0510*/  @P0 BRA `(.L_x_9) ;  /* 0x0000000000500947 */ /* 0x000fea0003800000 */
[----:B------:R-:W1:Y:S01]  /*0520*/  S2UR UR5, SR_CgaCtaId ;  /* 0x00000000000579c3 */ /* 0x000e620000008800 */
[----:B------:R-:W-:Y:S01]  /*0530*/  UMOV UR6, 0x400 ;  /* 0x0000040000067882 */ /* 0x000fe20000000000 */
[----:B------:R-:W-:Y:S01]  /*0540*/  UMOV UR4, 0x1 ;  /* 0x0000000100047882 */ /* 0x000fe20000000000 */
[----:B------:R-:W-:Y:S01]  /*0550*/  ELECT P0, URZ, PT ;  /* 0x0000000000ff782f */ /* 0x000fe20003800000 */
[----:B-1----:R-:W-:Y:S02]  /*0560*/  ULEA UR5, UR5, UR6, 0x18 ;  /* 0x0000000605057291 */ /* 0x002fe4000f8ec0ff */
[----:B------:R-:W-:-:S04]  /*0570*/  UIADD3 UR6, UPT, UPT, -UR4, 0x100000, URZ ;  /* 0x0010000004067890 */ /* 0x000fc8000fffe1ff */
[----:B------:R-:W-:Y:S02]  /*0580*/  USHF.L.U32 UR7, UR6, 0xb, URZ ;  /* 0x0000000b06077899 */ /* 0x000fe400080006ff */
[----:B------:R-:W-:Y:S01]  /*0590*/  USHF.L.U32 UR6, UR6, 0x1, URZ ;  /* 0x0000000106067899 */ /* 0x000fe200080006ff */
[----:B------:R-:W1:Y:S11]  /*05a0*/  FENCE.VIEW.ASYNC.S ;  /* 0x00000000000073c6 */ /* 0x000e760000000000 */
[----:B-1----:R1:W2:Y:S01]  /*05b0*/  SYNCS.EXCH.64 URZ, [UR5], UR6 ;  /* 0x0000000605ff75b2 */ /* 0x0022a20008000100 */
[----:B------:R1:W3:Y:S01]  /*05c0*/  SYNCS.EXCH.64 URZ, [UR5+0x28], UR6 ;  /* 0x0000280605ff75b2 */ /* 0x0002e20008000100 */
[----:B------:R1:W4:Y:S01]  /*05d0*/  SYNCS.EXCH.64 URZ, [UR5+0x8], UR6 ;  /* 0x0000080605ff75b2 */ /* 0x0003220008000100 */
[----:B------:R1:W1:Y:S01]  /*05e0*/  SYNCS.EXCH.64 URZ, [UR5+0x30], UR6 ;  /* 0x0000300605ff75b2 */ /* 0x0002620008000100 */
[----:B------:R1:W1:Y:S01]  /*05f0*/  SYNCS.EXCH.64 URZ, [UR5+0x10], UR6 ;  /* 0x0000100605ff75b2 */ /* 0x0002620008000100 */
[----:B------:R1:W1:Y:S01]  /*0600*/  SYNCS.EXCH.64 URZ, [UR5+0x38], UR6 ;  /* 0x0000380605ff75b2 */ /* 0x0002620008000100 */
[----:B------:R1:W1:Y:S01]  /*0610*/  SYNCS.EXCH.64 URZ, [UR5+0x18], UR6 ;  /* 0x0000180605ff75b2 */ /* 0x0002620008000100 */
[----:B------:R1:W1:Y:S01]  /*0620*/  SYNCS.EXCH.64 URZ, [UR5+0x40], UR6 ;  /* 0x0000400605ff75b2 */ /* 0x0002620008000100 */
[----:B------:R1:W1:Y:S01]  /*0630*/  SYNCS.EXCH.64 URZ, [UR5+0x20], UR6 ;  /* 0x0000200605ff75b2 */ /* 0x0002620008000100 */
[----:B------:R1:W1:Y:S01]  /*0640*/  SYNCS.EXCH.64 URZ, [UR5+0x48], UR6 ;  /* 0x0000480605ff75b2 */ /* 0x0002620008000100 */
[----:B------:R-:W-:Y:S01]  /*0650*/  NOP ;  /* 0x0000000000007918 */ /* 0x000fe20000000000 */
.L_x_9:
[----:B------:R-:W2:Y:S01]  /*0660*/  SHFL.IDX PT, R2, R104, RZ, 0x1f ;  /* 0x00001fff68027589 */ /* 0x000ea200000e0000 */
[----:B------:R-:W-:Y:S01]  /*0670*/  NOP ;  /* 0x0000000000007918 */ /* 0x000fe20000000000 */
[----:B--2---:R-:W-:-:S13]  /*0680*/  ISETP.NE.AND P0, PT, R2, 0x1, PT ;  /* 0x000000010200780c */ /* 0x004fda0003f05270 */
[----:B------:R-:W-:Y:S05]  /*0690*/  @P0 BRA `(.L_x_10) ;  /* 0x0000000000400947 */ /* 0x000fea0003800000 */
[----:B-1----:R-:W1:Y:S01]  /*06a0*/  S2UR UR6, SR_CgaCtaId ;  /* 0x00000000000679c3 */ /* 0x002e620000008800 */
[----:B------:R-:W-:Y:S01]  /*06b0*/  UMOV UR7, 0x400 ;  /* 0x0000040000077882 */ /* 0x000fe20000000000 */
[----:B------:R-:W-:Y:S01]  /*06c0*/  UMOV UR5, 0x20 ;  /* 0x0000002000057882 */ /* 0x000fe20000000000 */
[----:B------:R-:W-:Y:S01]  /*06d0*/  UMOV UR4, 0x80 ;  /* 0x0000008000047882 */ /* 0x000fe20000000000 */
[----:B------:R-:W-:-:S04]  /*06e0*/  UIADD3 UR10, UPT, UPT, -UR5, 0x100000, URZ ;  /* 0x00100000050a7890 */ /* 0x000fc8000fffe1ff */
[----:B------:R-:W-:Y:S02]  /*06f0*/  USHF.L.U32 UR11, UR10, 0xb, URZ ;  /* 0x0000000b0a0b7899 */ /* 0x000fe400080006ff */
[----:B------:R-:W-:Y:S02]  /*0700*/  USHF.L.U32 UR10, UR10, 0x1, URZ ;  /* 0x000000010a0a7899 */ /* 0x000fe400080006ff */
[----:B------:R-:W-:-:S04]  /*0710*/  UIADD3 UR4, UPT, UPT, -UR4, 0x100000, URZ ;  /* 0x0010000004047890 */ /* 0x000fc8000fffe1ff */
[----:B------:R-:W-:Y:S02]  /*0720*/  USHF.L.U32 UR5, UR4, 0xb, URZ ;  /* 0x0000000b04057899 */ /* 0x000fe400080006ff */
[----:B------:R-:W-:Y:S01]  /*0730*/  USHF.L.U32 UR4, UR4, 0x1, URZ ;  /* 0x0000000104047899 */ /* 0x000fe200080006ff */
[----:B------:R-:W-:Y:S01]  /*0740*/  ELECT P0, URZ, PT ;  /* 0x0000000000ff782f */ /* 0x000fe20003800000 */
[----:B-1----:R-:W-:Y:S01]  /*0750*/  ULEA UR6, UR6, UR7, 0x18 ;  /* 0x0000000706067291 */ /* 0x002fe2000f8ec0ff */
[----:B------:R-:W1:Y:S11]  /*0760*/  FENCE.VIEW.ASYNC.S ;  /* 0x00000000000073c6 */ /* 0x000e760000000000 */
[----:B-1----:R2:W1:Y:S01]  /*0770*/  SYNCS.EXCH.64 URZ, [UR6+0x50], UR10 ;  /* 0x0000500a06ff75b2 */ /* 0x0024620008000100 */
[----:B------:R2:W1:Y:S02]  /*0780*/  SYNCS.EXCH.64 URZ, [UR6+0x58], UR4 ;  /* 0x0000580406ff75b2 */ /* 0x0004640008000100 */
[----:B--2---:R-:W-:Y:S01]  /*0790*/  NOP ;  /* 0x0000000000007918 */ /* 0x004fe20000000000 */
.L_x_10:
[----:B------:R-:W2:Y:S01]  /*07a0*/  SHFL.IDX PT, R2, R104, RZ, 0x1f ;  /* 0x00001fff68027589 */ /* 0x000ea200000e0000 */
[----:B------:R-:W-:Y:S01]  /*07b0*/  NOP ;  /* 0x0000000000007918 */ /* 0x000fe20000000000 */
[----:B--2---:R-:W-:-:S13]  /*07c0*/  ISETP.NE.AND P0, PT, R2, 0x3, PT ;  /* 0x000000030200780c */ /* 0x004fda0003f05270 */
[----:B------:R-:W-:Y:S05]  /*07d0*/  @P0 BRA `(.L_x_11) ;  /* 0x0000000000300947 */ /* 0x000fea0003800000 */
[----:B-1----:R-:W1:Y:S01]  /*07e0*/  S2UR UR5, SR_CgaCtaId ;  /* 0x00000000000579c3 */ /* 0x002e620000008800 */
        /* <DEDUP_REMOVED lines=8> */
[----:B-1----:R2:W1:Y:S01]  /*0870*/  SYNCS.EXCH.64 URZ, [UR5+0x60], UR6 ;  /* 0x0000600605ff75b2 */ /* 0x0024620008000100 */
[----:B------:R2:W1:Y:S02]  /*0880*/  SYNCS.EXCH.64 URZ, [UR5+0x68], UR6 ;  /* 0x0000680605ff75b2 */ /* 0x0004640008000100 */
[----:B--2---:R-:W-:Y:S01]  /*0890*/  NOP ;  /* 0x0000000000007918 */ /* 0x004fe20000000000 */
.L_x_11:
[----:B------:R-:W2:Y:S01]  /*08a0*/  SHFL.IDX PT, R2, R104, RZ, 0x1f ;  /* 0x00001fff68027589 */ /* 0x000ea200000e0000 */
[----:B------:R-:W-:Y:S01]  /*08b0*/  NOP ;  /* 0x0000000000007918 */ /* 0x000fe20000000000 */
[----:B--2---:R-:W-:-:S13]  /*08c0*/  ISETP.NE.AND P0, PT, R2, 0x4, PT ;  /* 0x000000040200780c */ /* 0x004fda0003f05270 */
[----:B------:R-:W-:Y:S05]  /*08d0*/  @P0 BRA `(.L_x_12) ;  /* 0x00000000004c0947 */ /* 0x000fea0003800000 */
[----:B-1----:R-:W1:Y:S01]  /*08e0*/  S2UR UR5, SR_CgaCtaId ;  /* 0x00000000000579c3 */ /* 0x002e620000008800 */
[----:B------:R-:W-:Y:S01]  /*08f0*/  UMOV UR7, 0x100 ;  /* 0x0000010000077882 */ /* 0x000fe20000000000 */
[----:B------:R-:W-:Y:S01]  /*0900*/  UMOV UR6, 0x400 ;  /* 0x0000040000067882 */ /* 0x000fe20000000000 */
[----:B------:R-:W-:Y:S01]  /*0910*/  USEL UR7, UR7, 0xe0, UP2 ;  /* 0x000000e007077887 */ /* 0x000fe20009000000 */
[----:B------:R-:W-:Y:S01]  /*0920*/  UMOV UR4, 0x1 ;  /* 0x0000000100047882 */ /* 0x000fe20000000000 */
[----:B------:R-:W-:Y:S01]  /*0930*/  ELECT P0, URZ, PT ;  /* 0x0000000000ff782f */ /* 0x000fe20003800000 */
[----:B------:R-:W-:-:S04]  /*0940*/  UIADD3 UR10, UPT, UPT, -UR4, 0x100000, URZ ;  /* 0x00100000040a7890 */ /* 0x000fc8000fffe1ff */
[----:B------:R-:W-:Y:S02]  /*0950*/  USHF.L.U32 UR11, UR10, 0xb, URZ ;  /* 0x0000000b0a0b7899 */ /* 0x000fe400080006ff */
[----:B------:R-:W-:Y:S02]  /*0960*/  USHF.L.U32 UR10, UR10, 0x1, URZ ;  /* 0x000000010a0a7899 */ /* 0x000fe400080006ff */
[----:B-1----:R-:W-:Y:S02]  /*0970*/  ULEA UR5, UR5, UR6, 0x18 ;  /* 0x0000000605057291 */ /* 0x002fe4000f8ec0ff */
[----:B------:R-:W-:-:S04]  /*0980*/  UIADD3 UR6, UPT, UPT, -UR7, 0x100000, URZ ;  /* 0x0010000007067890 */ /* 0x000fc8000fffe1ff */
[----:B------:R-:W-:Y:S02]  /*0990*/  USHF.L.U32 UR7, UR6, 0xb, URZ ;  /* 0x0000000b06077899 */ /* 0x000fe400080006ff */
[----:B------:R-:W-:Y:S01]  /*09a0*/  USHF.L.U32 UR6, UR6, 0x1, URZ ;  /* 0x0000000106067899 */ /* 0x000fe200080006ff */
[----:B------:R-:W1:Y:S03]  /*09b0*/  FENCE.VIEW.ASYNC.S ;  /* 0x00000000000073c6 */ /* 0x000e660000000000 */
[----:B-1----:R2:W1:Y:S08]  /*09c0*/  SYNCS.EXCH.64 URZ, [UR5+0x70], UR10 ;  /* 0x0000700a05ff75b2 */ /* 0x0024700008000100 */
[----:B------:R2:W1:Y:S01]  /*09d0*/  SYNCS.EXCH.64 URZ, [UR5+0x80], UR6 ;  /* 0x0000800605ff75b2 */ /* 0x0004620008000100 */
[----:B------:R2:W1:Y:S01]  /*09e0*/  SYNCS.EXCH.64 URZ, [UR5+0x78], UR10 ;  /* 0x0000780a05ff75b2 */ /* 0x0004620008000100 */
[----:B------:R2:W1:Y:S02]  /*09f0*/  SYNCS.EXCH.64 URZ, [UR5+0x88], UR6 ;  /* 0x0000880605ff75b2 */ /* 0x0004640008000100 */
[----:B--2---:R-:W-:Y:S01]  /*0a00*/  NOP ;  /* 0x0000000000007918 */ /* 0x004fe20000000000 */
.L_x_12:
        /* <DEDUP_REMOVED lines=18> */
[----:B------:R2:W1:Y:S01]  /*0b30*/  SYNCS.EXCH.64 URZ, [UR6+0xb0], UR4 ;  /* 0x0000b00406ff75b2 */ /* 0x0004620008000100 */
[----:B------:R2:W1:Y:S01]  /*0b40*/  SYNCS.EXCH.64 URZ, [UR6+0x98], UR10 ;  /* 0x0000980a06ff75b2 */ /* 0x0004620008000100 */
[----:B------:R2:W1:Y:S01]  /*0b50*/  SYNCS.EXCH.64 URZ, [UR6+0xb8], UR4 ;  /* 0x0000b80406ff75b2 */ /* 0x0004620008000100 */
[----:B------:R2:W1:Y:S01]  /*0b60*/  SYNCS.EXCH.64 URZ, [UR6+0xa0], UR10 ;  /* 0x0000a00a06ff75b2 */ /* 0x0004620008000100 */
[----:B------:R2:W1:Y:S01]  /*0b70*/  SYNCS.EXCH.64 URZ, [UR6+0xc0], UR4 ;  /* 0x0000c00406ff75b2 */ /* 0x0004620008000100 */
[----:B------:R2:W1:Y:S01]  /*0b80*/  SYNCS.EXCH.64 URZ, [UR6+0xa8], UR10 ;  /* 0x0000a80a06ff75b2 */ /* 0x0004620008000100 */
[----:B------:R2:W1:Y:S02]  /*0b90*/  SYNCS.EXCH.64 URZ, [UR6+0xc8], UR4 ;  /* 0x0000c80406ff75b2 */ /* 0x0004640008000100 */
[----:B--2---:R-:W-:Y:S01]  /*0ba0*/  NOP ;  /* 0x0000000000007918 */ /* 0x004fe20000000000 */
.L_x_13:
        /* <DEDUP_REMOVED lines=14> */
[----:B------:R2:W1:Y:S01]  /*0c90*/  SYNCS.EXCH.64 URZ, [UR5+0xe0], UR6 ;  /* 0x0000e00605ff75b2 */ /* 0x0004620008000100 */
[----:B------:R2:W1:Y:S01]  /*0ca0*/  SYNCS.EXCH.64 URZ, [UR5+0xd8], UR6 ;  /* 0x0000d80605ff75b2 */ /* 0x0004620008000100 */
[----:B------:R2:W1:Y:S02]  /*0cb0*/  SYNCS.EXCH.64 URZ, [UR5+0xe8], UR6 ;  /* 0x0000e80605ff75b2 */ /* 0x0004640008000100 */
[----:B--2---:R-:W-:Y:S01]  /*0cc0*/  NOP ;  /* 0x0000000000007918 */ /* 0x004fe20000000000 */
.L_x_14:
[----:B-1----:R-:W1:Y:S01]  /*0cd0*/  S2UR UR5, SR_CTAID.X ;  /* 0x00000000000579c3 */ /* 0x002e620000002500 */
[----:B------:R-:W-:-:S05]  /*0ce0*/  CS2R.32 R97, SR_CgaSize ;  /* 0x0000000000617805 */ /* 0x000fca0000008a00 */
[----:B------:R-:W-:-:S05]  /*0cf0*/  IMAD R97, R97, -0xa0, RZ ;  /* 0xffffff6061617824 */ /* 0x000fca00078e02ff */
[----:B------:R-:W-:-:S14]  /*0d00*/  R2UR UR7, R97 ;  /* 0x00000000610772ca */ /* 0x000fdc00000e0000 */
[----:B------:R-:W2:Y:S01]  /*0d10*/  LDCU UR7, c[0x0][UR7+0x2b0] ;  /* 0x00005600070777ac */ /* 0x000ea20008000800 */
[----:B------:R-:W-:Y:S01]  /*0d20*/  NOP ;  /* 0x0000000000007918 */ /* 0x000fe20000000000 */
[----:B------:R-:W-:-:S05]  /*0d30*/  CS2R.32 R97, SR_CgaSize ;  /* 0x0000000000617805 */ /* 0x000fca0000008a00 */
[----:B------:R-:W-:-:S05]  /*0d40*/  IMAD R97, R97, -0xa0, RZ ;  /* 0xffffff6061617824 */ /* 0x000fca00078e02ff */
[----:B------:R-:W-:-:S14]  /*0d50*/  R2UR UR6, R97 ;  /* 0x00000000610672ca */ /* 0x000fdc00000e0000 */
[----:B------:R-:W3:Y:S01]  /*0d60*/  LDCU UR6, c[0x0][UR6+0x2b4] ;  /* 0x00005680060677ac */ /* 0x000ee20008000800 */
[----:B------:R-:W4:Y:S08]  /*0d70*/  S2UR UR4, SR_CTAID.Y ;  /* 0x00000000000479c3 */ /* 0x000f300000002600 */
[----:B------:R-:W3:Y:S01]  /*0d80*/  LDC R9, c[0x0][0xb24] ;  /* 0x0002c900ff097b82 */ /* 0x000ee20000000800 */
[----:B-1----:R-:W-:-:S02]  /*0d90*/  I2FP.F32.U32 R5, UR5 ;  /* 0x0000000500057c45 */ /* 0x002fc40008201000 */
[----:B------:R-:W-:-:S05]  /*0da0*/  CS2R.32 R3, SR_CgaSize ;  /* 0x0000000000037805 */ /* 0x000fca0000008a00 */
[----:B------:R-:W-:-:S06]  /*0db0*/  IMAD R3, R3, -0xa0, RZ ;  /* 0xffffff6003037824 */ /* 0x000fcc00078e02ff */
[----:B------:R-:W1:Y:S01]  /*0dc0*/  LDC R3, c[0x0][R3+0x2a0] ;  /* 0x0000a80003037b82 */ /* 0x000e620000000800 */
[----:B------:R-:W-:Y:S01]  /*0dd0*/  MOV R97, UR5 ;  /* 0x0000000500617c02 */ /* 0x000fe20008000f00 */
[----:B--2---:R-:W-:Y:S01]  /*0de0*/  FMUL R5, R5, UR7 ;  /* 0x0000000705057c20 */ /* 0x004fe20008400000 */
[----:B----4-:R-:W-:Y:S02]  /*0df0*/  I2FP.F32.U32 R4, UR4 ;  /* 0x0000000400047c45 */ /* 0x010fe40008201000 */
[----:B------:R-:W-:-:S05]  /*0e00*/  CS2R.32 R2, SR_CgaSize ;  /* 0x0000000000027805 */ /* 0x000fca0000008a00 */
[----:B------:R-:W-:-:S06]  /*0e10*/  IMAD R2, R2, -0xa0, RZ ;  /* 0xffffff6002027824 */ /* 0x000fcc00078e02ff */
[----:B------:R-:W2:Y:S01]  /*0e20*/  LDC R2, c[0x0][R2+0x2a4] ;  /* 0x0000a90002027b82 */ /* 0x000ea20000000800 */
[----:B------:R-:W4:Y:S01]  /*0e30*/  F2I.U32.TRUNC.NTZ R90, R5 ;  /* 0x00000005005a7305 */ /* 0x000f22000020f000 */
[----:B------:R-:W-:Y:S01]  /*0e40*/  MOV R91, UR4 ;  /* 0x00000004005b7c02 */ /* 0x000fe20008000f00 */
[----:B---3--:R-:W-:-:S05]  /*0e50*/  FMUL R4, R4, UR6 ;  /* 0x0000000604047c20 */ /* 0x008fca0008400000 */
[----:B------:R-:W-:Y:S01]  /*0e60*/  BAR.SYNC.DEFER_BLOCKING 0x0 ;  /* 0x0000000000007b1d */ /* 0x000fe20000010000 */
[----:B------:R-:W-:-:S05]  /*0e70*/  ISETP.GE.AND P0, PT, R9, 0x1, PT ;  /* 0x000000010900780c */ /* 0x000fca0003f06270 */
[----:B------:R-:W3:Y:S02]  /*0e80*/  F2I.U32.TRUNC.NTZ R79, R4 ;  /* 0x00000004004f7305 */ /* 0x000ee4000020f000 */
[----:B------:R-:W2:Y:S01]  /*0e90*/  S2UR UR36, SR_CTAID.Z ;  /* 0x00000000002479c3 */ /* 0x000ea20000002700 */
[----:B----4-:R-:W-:-:S05]  /*0ea0*/  IADD3 R90, PT, PT, -R90, RZ, RZ ;  /* 0x000000ff5a5a7210 */ /* 0x010fca0007ffe1ff */
[----:B-1----:R-:W-:Y:S01]  /*0eb0*/  IMAD R90, R3, R90, UR5 ;  /* 0x00000005035a7e24 */ /* 0x002fe2000f8e025a */
[----:B---3--:R-:W-:-:S05]  /*0ec0*/  IADD3 R79, PT, PT, -R79, RZ, RZ ;  /* 0x000000ff4f4f7210 */ /* 0x008fca0007ffe1ff */
[----:B--2---:R-:W-:Y:S01]  /*0ed0*/  IMAD R79, R2, R79, UR4 ;  /* 0x00000004024f7e24 */ /* 0x004fe2000f8e024f */
[----:B------:R-:W-:Y:S06]  /*0ee0*/  @!P0 BRA `(.L_x_15) ;  /* 0x0000000000b88947 */ /* 0x000fec0003800000 */
[----:B------:R-:W1:Y:S01]  /*0ef0*/  LDC.64 R4, c[0x0][0xb18] ;  /* 0x0002c600ff047b82 */ /* 0x000e620000000a00 */
[----:B------:R-:W-:-:S07]  /*0f00*/  ISETP.NE.AND P0, PT, R9, 0x1, PT ;  /* 0x000000010900780c */ /* 0x000fce0003f05270 */
[----:B------:R-:W2:Y:S08]  /*0f10*/  LDC R10, c[0x0][0xb0c] ;  /* 0x0002c300ff0a7b82 */ /* 0x000eb00000000800 */
[----:B------:R-:W3:Y:S08]  /*0f20*/  LDC R11, c[0x0][0x370] ;  /* 0x0000dc00ff0b7b82 */ /* 0x000ef00000000800 */
[----:B------:R-:W4:Y:S01]  /*0f30*/  LDC R12, c[0x0][0x374] ;  /* 0x0000dd00ff0c7b82 */ /* 0x000f220000000800 */
[----:B-1----:R-:W-:-:S07]  /*0f40*/  ISETP.NE.AND P1, PT, R4, 0x1, PT ;  /* 0x000000010400780c */ /* 0x002fce0003f25270 */
[----:B------:R-:W3:Y:S01]  /*0f50*/  LDC.64 R6, c[0x0][0xb10] ;  /* 0x0002c400ff067b82 */ /* 0x000ee20000000a00 */
[----:B--2---:R-:W-:-:S07]  /*0f60*/  ISETP.NE.AND P2, PT, R10, 0x1, PT ;  /* 0x000000010a00780c */ /* 0x004fce0003f45270 */
[----:B------:R-:W1:Y:S08]  /*0f70*/  LDC R8, c[0x0][0xb20] ;  /* 0x0002c800ff087b82 */ /* 0x000e700000000800 */
[----:B------:R-:W2:Y:S01]  /*0f80*/  LDC.64 R2, c[0x0][0xb28] ;  /* 0x0002ca00ff027b82 */ /* 0x000ea20000000a00 */
[----:B----4-:R-:W-:-:S04]  /*0f90*/  IMAD.HI.U32 R13, R12, R5, RZ ;  /* 0x000000050c0d7227 */ /* 0x010fc800078e00ff */
[----:B------:R-:W-:-:S04]  /*0fa0*/  IMAD.HI.U32 R5, R91, R5, RZ ;  /* 0x000000055b057227 */ /* 0x000fc800078e00ff */
[----:B---3--:R-:W-:-:S04]  /*0fb0*/  IMAD.HI.U32 R14, R11, R6, RZ ;  /* 0x000000060b0e7227 */ /* 0x008fc800078e00ff */
[----:B------:R-:W-:Y:S01]  /*0fc0*/  IMAD.HI.U32 R16, R97, R6, RZ ;  /* 0x0000000661107227 */ /* 0x000fe200078e00ff */
[-C--:B------:R-:W-:Y:S02]  /*0fd0*/  @P2 SHF.R.U32.HI R11, RZ, R7.reuse, R14 ;  /* 0x00000007ff0b2219 */ /* 0x080fe4000001160e */
[-C--:B-1----:R-:W-:Y:S02]  /*0fe0*/  @P1 SHF.R.U32.HI R12, RZ, R8.reuse, R13 ;  /* 0x00000008ff0c1219 */ /* 0x082fe4000001160d */
[----:B------:R-:W-:Y:S02]  /*0ff0*/  SHF.R.U32.HI R8, RZ, R8, R5 ;  /* 0x00000008ff087219 */ /* 0x000fe40000011605 */
[----:B------:R-:W-:Y:S02]  /*1000*/  SHF.R.U32.HI R16, RZ, R7, R16 ;  /* 0x00000007ff107219 */ /* 0x000fe40000011610 */
[----:B------:R-:W-:Y:S01]  /*1010*/  SEL R5, R91, R8, !P1 ;  /* 0x000000085b057207 */ /* 0x000fe20004800000 */
[----:B--2---:R-:W-:Y:S01]  /*1020*/  IMAD.HI.U32 R14, R12, R2, RZ ;  /* 0x000000020c0e7227 */ /* 0x004fe200078e00ff */
[----:B------:R-:W-:-:S03]  /*1030*/  SEL R7, R97, R16, !P2 ;  /* 0x0000001061077207 */ /* 0x000fc60005000000 */
[----:B------:R-:W-:Y:S01]  /*1040*/  IMAD.HI.U32 R6, R11, R2, RZ ;  /* 0x000000020b067227 */ /* 0x000fe200078e00ff */
[----:B------:R-:W-:-:S04]  /*1050*/  @P0 SHF.R.U32.HI R12, RZ, R3, R14 ;  /* 0x00000003ff0c0219 */ /* 0x000fc8000001160e */
[----:B------:R-:W-:Y:S01]  /*1060*/  @P0 SHF.R.U32.HI R11, RZ, R3, R6 ;  /* 0x00000003ff0b0219 */ /* 0x000fe20000011606 */
[----:B------:R-:W-:-:S04]  /*1070*/  IMAD R12, R12, R9, RZ ;  /* 0x000000090c0c7224 */ /* 0x000fc800078e02ff */
[----:B------:R-:W-:Y:S01]  /*1080*/  IMAD R6, R11, R9, RZ ;  /* 0x000000090b067224 */ /* 0x000fe200078e02ff */
[----:B------:R-:W-:-:S04]  /*1090*/  ISETP.GE.AND P1, PT, R5, R12, PT ;  /* 0x0000000c0500720c */ /* 0x000fc80003f26270 */
[----:B------:R-:W-:Y:S01]  /*10a0*/  ISETP.GE.OR P1, PT, R7, R6, P1 ;  /* 0x000000060700720c */ /* 0x000fe20000f26670 */
[----:B------:R-:W-:-:S05]  /*10b0*/  IMAD.HI.U32 R6, R5, R2, RZ ;  /* 0x0000000205067227 */ /* 0x000fca00078e00ff */
[----:B------:R-:W-:-:S04]  /*10c0*/  SHF.R.U32.HI R6, RZ, R3, R6 ;  /* 0x00000003ff067219 */ /* 0x000fc80000011606 */
[----:B------:R-:W-:-:S03]  /*10d0*/  SEL R6, R5, R6, !P0 ;  /* 0x0000000605067207 */ /* 0x000fc60004000000 */
[----:B------:R-:W-:Y:S01]  /*10e0*/  @!P1 IMAD.HI.U32 R8, R7, R2, RZ ;  /* 0x0000000207089227 */ /* 0x000fe200078e00ff */
[----:B------:R-:W-:-:S04]  /*10f0*/  IADD3 R2, PT, PT, -R6, RZ, RZ ;  /* 0x000000ff06027210 */ /* 0x000fc80007ffe1ff */
[----:B------:R-:W-:Y:S01]  /*1100*/  @!P1 SHF.R.U32.HI R8, RZ, R3, R8 ;  /* 0x00000003ff089219 */ /* 0x000fe20000011608 */
[----:B------:R-:W-:-:S03]  /*1110*/  IMAD R2, R9, R2, R5 ;  /* 0x0000000209027224 */ /* 0x000fc600078e0205 */
[----:B------:R-:W-:Y:S02]  /*1120*/  @!P1 SEL R3, R7, R8, !P0 ;  /* 0x0000000807039207 */ /* 0x000fe40004000000 */
[----:B------:R-:W-:-:S03]  /*1130*/  IADD3 R8, PT, PT, -R5, RZ, RZ ;  /* 0x000000ff05087210 */ /* 0x000fc60007ffe1ff */
[--C-:B------:R-:W-:Y:S02]  /*1140*/  @!P1 IMAD.IADD R6, R6, 0x1, -R3.reuse ;  /* 0x0000000106069824 */ /* 0x100fe400078e0a03 */
[----:B------:R-:W-:Y:S01]  /*1150*/  @!P1 IMAD R3, R2, R11, R3 ;  /* 0x0000000b02039224 */ /* 0x000fe200078e0203 */
[----:B------:R-:W-:Y:S01]  /*1160*/  IADD3 R2, PT, PT, -R7, RZ, RZ ;  /* 0x000000ff07027210 */ /* 0x000fe20007ffe1ff */
[----:B------:R-:W-:Y:S02]  /*1170*/  @!P1 IMAD R5, R6, R9, R7 ;  /* 0x0000000906059224 */ /* 0x000fe400078e0207 */
[----:B------:R-:W-:Y:S02]  /*1180*/  IMAD R8, R4, R8, R91 ;  /* 0x0000000804087224 */ /* 0x000fe400078e025b */
[----:B------:R-:W-:Y:S02]  /*1190*/  @!P1 IMAD.MOV.U32 R7, RZ, RZ, R3 ;  /* 0x000000ffff079224 */ /* 0x000fe400078e0003 */
[----:B------:R-:W-:-:S02]  /*11a0*/  IMAD R2, R10, R2, R97 ;  /* 0x000000020a027224 */ /* 0x000fc400078e0261 */
[----:B------:R-:W-:Y:S02]  /*11b0*/  IMAD R91, R5, R4, R8 ;  /* 0x00000004055b7224 */ /* 0x000fe400078e0208 */
[----:B------:R-:W-:Y:S02]  /*11c0*/  IMAD R97, R7, R10, R2 ;  /* 0x0000000a07617224 */ /* 0x000fe400078e0202 */
.L_x_15:
[----:B------:R-:W1:Y:S01]  /*11d0*/  LDCU UR4, c[0x0][0xb30] ;  /* 0x00016600ff0477ac */ /* 0x000e620008000800 */
[----:B------:R-:W2:Y:S08]  /*11e0*/  S2UR UR37, SR_CgaCtaId ;  /* 0x00000000002579c3 */ /* 0x000eb00000008800 */
[----:B------:R-:W3:Y:S01]  /*11f0*/  LDC R40, c[0x0][0xb24] ;  /* 0x0002c900ff287b82 */ /* 0x000ee20000000800 */
[----:B-1----:R-:W-:-:S09]  /*1200*/  UISETP.NE.AND UP1, UPT, UR4, 0x1, UPT ;  /* 0x000000010400788c */ /* 0x002fd2000bf25270 */
[----:B--2---:R-:W-:Y:S05]  /*1210*/  BRA.U UP1, `(.L_x_16) ;  /* 0x0000000101407547 */ /* 0x004fea000b800000 */
[----:B------:R-:W1:Y:S08]  /*1220*/  LDC.64 R4, c[0x0][0xb10] ;  /* 0x0002c400ff047b82 */ /* 0x000e700000000a00 */
[----:B------:R-:W2:Y:S08]  /*1230*/  LDC.64 R2, c[0x0][0xb18] ;  /* 0x0002c600ff027b82 */ /* 0x000eb00000000a00 */
[----:B------:R-:W4:Y:S08]  /*1240*/  LDC R6, c[0x0][0xb20] ;  /* 0x0002c800ff067b82 */ /* 0x000f300000000800 */
[----:B------:R-:W3:Y:S01]  /*1250*/  LDC R8, c[0x0][0xb0c] ;  /* 0x0002c300ff087b82 */ /* 0x000ee20000000800 */
[----:B-1----:R-:W-:-:S05]  /*1260*/  IMAD.HI.U32 R4, R97, R4, RZ ;  /* 0x0000000461047227 */ /* 0x002fca00078e00ff */
[----:B------:R-:W-:Y:S01]  /*1270*/  SHF.R.U32.HI R4, RZ, R5, R4 ;  /* 0x00000005ff047219 */ /* 0x000fe20000011604 */
[----:B--2---:R-:W-:Y:S01]  /*1280*/  IMAD.HI.U32 R3, R91, R3, RZ ;  /* 0x000000035b037227 */ /* 0x004fe200078e00ff */
[----:B------:R-:W-:-:S04]  /*1290*/  ISETP.NE.AND P0, PT, R2, 0x1, PT ;  /* 0x000000010200780c */ /* 0x000fc80003f05270 */
[----:B----4-:R-:W-:-:S04]  /*12a0*/  SHF.R.U32.HI R6, RZ, R6, R3 ;  /* 0x00000006ff067219 */ /* 0x010fc80000011603 */
[----:B------:R-:W-:Y:S02]  /*12b0*/  SEL R3, R91, R6, !P0 ;  /* 0x000000065b037207 */ /* 0x000fe40004000000 */
[----:B---3--:R-:W-:-:S04]  /*12c0*/  ISETP.NE.AND P1, PT, R8, 0x1, PT ;  /* 0x000000010800780c */ /* 0x008fc80003f25270 */
[----:B------:R-:W-:-:S05]  /*12d0*/  SEL R4, R97, R4, !P1 ;  /* 0x0000000461047207 */ /* 0x000fca0004800000 */
[----:B------:R-:W-:Y:S02]  /*12e0*/  IMAD.IADD R5, R3, 0x1, -R4 ;  /* 0x0000000103057824 */ /* 0x000fe400078e0a04 */
[----:B------:R-:W-:Y:S02]  /*12f0*/  IMAD.IADD R3, R4, 0x1, -R3 ;  /* 0x0000000104037824 */ /* 0x000fe400078e0a03 */
[----:B------:R-:W-:Y:S02]  /*1300*/  IMAD R97, R5, R8, R97 ;  /* 0x0000000805617224 */ /* 0x000fe400078e0261 */
[----:B------:R-:W-:-:S07]  /*1310*/  IMAD R91, R3, R2, R91 ;  /* 0x00000002035b7224 */ /* 0x000fce00078e025b */
.L_x_16:
[----:B------:R-:W-:Y:S01]  /*1320*/  BAR.SYNC.DEFER_BLOCKING 0x0 ;  /* 0x0000000000007b1d */ /* 0x000fe20000010000 */
[----:B------:R-:W-:Y:S01]  /*1330*/  UISETP.NE.AND UP1, UPT, UR8, 0x2, UPT ;  /* 0x000000020800788c */ /* 0x000fe2000bf25270 */
[----:B------:R-:W-:Y:S02]  /*1340*/  ISETP.NE.OR P5, PT, R0, 0x2, !P5 ;  /* 0x000000020000780c */ /* 0x000fe40006fa5670 */
[----:B------:R-:W-:-:S06]  /*1350*/  LOP3.LUT R2, R101, 0x1f, RZ, 0xc0, !PT ;  /* 0x0000001f65027812 */ /* 0x000fcc00078ec0ff */
[----:B------:R-:W-:Y:S05]  /*1360*/  BRA.U UP1, `(.L_x_17) ;  /* 0x0000001101787547 */ /* 0x000fea000b800000 */
[----:B------:R-:W1:Y:S01]  /*1370*/  LDCU UR13, c[0x0][0x38c] ;  /* 0x00007180ff0d77ac */ /* 0x000e620008000800 */
[----:B------:R-:W2:Y:S01]  /*1380*/  LDC R9, c[0x0][0x370] ;  /* 0x0000dc00ff097b82 */ /* 0x000ea20000000800 */
[----:B------:R-:W-:Y:S01]  /*1390*/  PLOP3.LUT P1, PT, PT, PT, UP2, 0x80, 0x8 ;  /* 0x000000000008781c */ /* 0x000fe20003f2f028 */
[----:B------:R-:W-:Y:S01]  /*13a0*/  IMAD.MOV.U32 R15, RZ, RZ, 0x1 ;  /* 0x00000001ff0f7424 */ /* 0x000fe200078e00ff */
[----:B------:R-:W-:Y:S01]  /*13b0*/  ISETP.EQ.OR P4, PT, R2, RZ, P5 ;  /* 0x000000ff0200720c */ /* 0x000fe20002f82670 */
[----:B------:R-:W-:Y:S01]  /*13c0*/  IMAD.MOV.U32 R14, RZ, RZ, RZ ;  /* 0x000000ffff0e7224 */ /* 0x000fe200078e00ff */
[----:B------:R-:W-:Y:S02]  /*13d0*/  PLOP3.LUT P1, PT, P1, PT, PT, 0x8, 0x80 ;  /* 0x000000000080781c */ /* 0x000fe40000f2e170 */
[----:B------:R-:W-:Y:S01]  /*13e0*/  CS2R R12, SRZ ;  /* 0x00000000000c7805 */ /* 0x000fe2000001ff00 */
[----:B------:R-:W-:Y:S01]  /*13f0*/  IMAD.MOV.U32 R10, RZ, RZ, 0x1 ;  /* 0x00000001ff0a7424 */ /* 0x000fe200078e00ff */
[----:B------:R-:W4:Y:S01]  /*1400*/  LDC R0, c[0x0][0x374] ;  /* 0x0000dd00ff007b82 */ /* 0x000f220000000800 */
[----:B------:R-:W2:Y:S01]  /*1410*/  LDCU.64 UR22, c[0x0][0x348] ;  /* 0x00006900ff1677ac */ /* 0x000ea20008000a00 */
[----:B------:R-:W-:Y:S01]  /*1420*/  UMOV UR6, URZ ;  /* 0x000000ff00067c82 */ /* 0x000fe20008000000 */
[----:B-1----:R-:W-:-:S04]  /*1430*/  UIADD3 UR5, UPT, UPT, UR13, 0x3f, URZ ;  /* 0x0000003f0d057890 */ /* 0x002fc8000fffe0ff */
[----:B------:R-:W-:-:S04]  /*1440*/  USHF.R.S32.HI UR4, URZ, 0x1f, UR5 ;  /* 0x0000001fff047899 */ /* 0x000fc80008011405 */
[----:B------:R-:W-:-:S04]  /*1450*/  ULEA.HI UR4, UR4, UR5, URZ, 0x6 ;  /* 0x0000000504047291 */ /* 0x000fc8000f8f30ff */
[----:B------:R-:W-:Y:S02]  /*1460*/  USHF.R.S32.HI UR15, URZ, 0x6, UR4 ;  /* 0x00000006ff0f7899 */ /* 0x000fe40008011404 */
[----:B------:R-:W-:Y:S02]  /*1470*/  UIADD3 UR4, UPT, UPT, UR13, -0x1, URZ ;  /* 0xffffffff0d047890 */ /* 0x000fe4000fffe0ff */
[----:B------:R-:W-:Y:S02]  /*1480*/  UISETP.LT.U32.AND UP0, UPT, UR15, 0x5, UPT ;  /* 0x000000050f00788c */ /* 0x000fe4000bf01070 */
[----:B------:R-:W-:Y:S02]  /*1490*/  UISETP.GE.U32.AND UP1, UPT, UR4, -0x7f, UPT ;  /* 0xffffff810400788c */ /* 0x000fe4000bf26070 */
[----:B------:R-:W-:Y:S02]  /*14a0*/  USEL UR14, UR15, 0x5, UP0 ;  /* 0x000000050f0e7887 */ /* 0x000fe40008000000 */
[----:B------:R-:W-:-:S02]  /*14b0*/  UIADD3 UR13, UPT, UPT, UR13, 0x7e, URZ ;  /* 0x0000007e0d0d7890 */ /* 0x000fc4000fffe0ff */
[----:B------:R-:W-:Y:S02]  /*14c0*/  UIADD3 UR5, UPT, UPT, UR14, -0x1, URZ ;  /* 0xffffffff0e057890 */ /* 0x000fe4000fffe0ff */
[----:B------:R-:W-:-:S03]  /*14d0*/  UIADD3 UR7, UPT, UPT, UR15, -UR14, URZ ;  /* 0x8000000e0f077290 */ /* 0x000fc6000fffe0ff */
[----:B------:R-:W-:-:S04]  /*14e0*/  @UP1 UIADD3 UR5, UPT, UPT, UR14, URZ, URZ ;  /* 0x000000ff0e051290 */ /* 0x000fc8000fffe0ff */
[----:B--2---:R-:W-:-:S12]  /*14f0*/  UIADD3 UR5, UPT, UPT, UR5, 0x1, URZ ;  /* 0x0000000105057890 */ /* 0x004fd8000fffe0ff */
.L_x_35:
[----:B------:R-:W-:Y:S01]  /*1500*/  UISETP.NE.AND UP0, UPT, UR37, URZ, UPT ;  /* 0x000000ff2500728c */ /* 0x000fe2000bf05270 */
[----:B------:R-:W1:Y:S08]  /*1510*/  S2UR UR37, SR_CgaCtaId ;  /* 0x00000000002579c3 */ /* 0x000e700000008800 */
[----:B------:R-:W-:Y:S05]  /*1520*/  BRA.U UP0, `(.L_x_18) ;  /* 0x0000000100347547 */ /* 0x000fea000b800000 */
[----:B------:R-:W2:Y:S01]  /*1530*/  S2R R2, SR_CgaCtaId ;  /* 0x0000000000027919 */ /* 0x000ea20000008800 */
[----:B------:R-:W-:-:S04]  /*1540*/  MOV R3, 0x400 ;  /* 0x0000040000037802 */ /* 0x000fc80000000f00 */
[----:B--2---:R-:W-:Y:S02]  /*1550*/  LEA R3, R2, R3, 0x18 ;  /* 0x0000000302037211 */ /* 0x004fe400078ec0ff */
[----:B------:R-:W-:-:S03]  /*1560*/  SHF.L.U32 R2, R10, 0x1f, RZ ;  /* 0x0000001f0a027819 */ /* 0x000fc600000006ff */
[----:B------:R-:W-:-:S04]  /*1570*/  IMAD R3, R12, 0x8, R3 ;  /* 0x000000080c037824 */ /* 0x000fc800078e0203 */
[----:B------:R-:W2:Y:S02]  /*1580*/  SYNCS.PHASECHK.TRANS64.TRYWAIT P0, [R3+URZ+0xe0], R2 ;  /* 0x0000e002030075a7 */ /* 0x000ea400080011ff */
[----:B--2---:R-:W-:Y:S05]  /*1590*/  @!P0 BRA `(.L_x_19) ;  /* 0x0000004800e48947 */ /* 0x004fea0003800000 */
.L_x_96:
[----:B------:R-:W-:Y:S01]  /*15a0*/  VIADD R12, R12, 0x1 ;  /* 0x000000010c0c7836 */ /* 0x000fe20000000000 */
[----:B------:R2:W-:Y:S04]  /*15b0*/  SYNCS.ARRIVE.TRANS64.A1T0 RZ, [R3+URZ+0xd0], RZ ;  /* 0x0000d0ff03ff79a7 */ /* 0x0005e800081000ff */
[----:B------:R-:W-:-:S04]  /*15c0*/  ISETP.NE.AND P0, PT, R12, 0x2, PT ;  /* 0x000000020c00780c */ /* 0x000fc80003f05270 */
[----:B------:R-:W-:Y:S02]  /*15d0*/  SEL R12, R12, RZ, P0 ;  /* 0x000000ff0c0c7207 */ /* 0x000fe40000000000 */
[----:B--2---:R-:W-:-:S04]  /*15e0*/  SEL R3, RZ, 0x1, P0 ;  /* 0x00000001ff037807 */ /* 0x004fc80000000000 */
[----:B------:R-:W-:-:S07]  /*15f0*/  LOP3.LUT R10, R10, R3, RZ, 0x3c, !PT ;  /* 0x000000030a0a7212 */ /* 0x000fce00078e3cff */
.L_x_18:
[----:B------:R-:W-:Y:S01]  /*1600*/  UMOV UR4, 0x400 ;  /* 0x0000040000047882 */ /* 0x000fe20000000000 */
[----:B------:R-:W-:Y:S01]  /*1610*/  SHF.L.U32 R2, R15, 0x1f, RZ ;  /* 0x0000001f0f027819 */ /* 0x000fe200000006ff */
[----:B-1----:R-:W-:Y:S01]  /*1620*/  ULEA UR4, UR37, UR4, 0x18 ;  /* 0x0000000425047291 */ /* 0x002fe2000f8ec0ff */
[----:B------:R-:W-:Y:S01]  /*1630*/  R2UR UR35, R97 ;  /* 0x00000000612372ca */ /* 0x000fe200000e0000 */
[----:B------:R-:W-:Y:S01]  /*1640*/  UISETP.GE.U32.AND UP0, UPT, UR13, 0x7f, UPT ;  /* 0x0000007f0d00788c */ /* 0x000fe2000bf06070 */
[----:B------:R-:W-:Y:S01]  /*1650*/  R2UR UR11, R91 ;  /* 0x000000005b0b72ca */ /* 0x000fe200000e0000 */
[----:B------:R-:W-:Y:S01]  /*1660*/  ULEA UR8, UR6, UR4, 0x3 ;  /* 0x0000000406087291 */ /* 0x000fe2000f8e18ff */
[----:B------:R-:W-:-:S08]  /*1670*/  UMOV UR24, URZ ;  /* 0x000000ff00187c82 */ /* 0x000fd00008000000 */
[----:B------:R1:W2:Y:S01]  /*1680*/  SYNCS.PHASECHK.TRANS64.TRYWAIT P0, [UR8+0x28], R2 ;  /* 0x00002802ff0075a7 */ /* 0x0002a20008001108 */
[----:B------:R-:W-:Y:S02]  /*1690*/  USHF.L.U32 UR35, UR35, 0x6, URZ ;  /* 0x0000000623237899 */ /* 0x000fe400080006ff */
[----:B------:R-:W-:Y:S01]  /*16a0*/  USHF.L.U32 UR11, UR11, 0x6, URZ ;  /* 0x000000060b0b7899 */ /* 0x000fe200080006ff */
[----:B------:R-:W-:Y:S11]  /*16b0*/  BRA.U !UP0, `(.L_x_20) ;  /* 0x0000000108a47547 */ /* 0x000ff6000b800000 */
[----:B------:R-:W-:Y:S01]  /*16c0*/  UMOV UR16, URZ ;  /* 0x000000ff00107c82 */ /* 0x000fe20008000000 */
[----:B------:R-:W-:-:S05]  /*16d0*/  UMOV UR17, UR6 ;  /* 0x0000000600117c82 */ /* 0x000fca0008000000 */
.L_x_25:
[----:B-1----:R-:W-:Y:S01]  /*16e0*/  ULEA UR33, UR17, UR4, 0x3 ;  /* 0x0000000411217291 */ /* 0x002fe2000f8e18ff */
[----:B--2---:R-:W-:Y:S01]  /*16f0*/  @!P5 MOV R3, 0x2000 ;  /* 0x000020000003d802 */ /* 0x004fe20000000f00 */
[----:B--2---:R-:W-:Y:S10]  /*1700*/  @P0 BRA `(.L_x_21) ;  /* 0x00000000000c0947 */ /* 0x004ff40003800000 */
[----:B------:R-:W-:-:S04]  /*1710*/  SHF.L.U32 R5, R15, 0x1f, RZ ;  /* 0x0000001f0f057819 */ /* 0x000fc800000006ff */
[----:B------:R-:W2:Y:S02]  /*1720*/  SYNCS.PHASECHK.TRANS64.TRYWAIT P0, [UR33+0x28], R5 ;  /* 0x00002805ff0075a7 */ /* 0x000ea40008001121 */
[----:B--2---:R-:W-:Y:S05]  /*1730*/  @!P0 BRA `(.L_x_22) ;  /* 0x0000004800908947 */ /* 0x004fea0003800000 */
.L_x_21:
[----:B------:R2:W-:Y:S01]  /*1740*/  @!P5 SYNCS.ARRIVE.TRANS64 RZ, [UR33], R3 ;  /* 0x00000003ffffd9a7 */ /* 0x0005e20008000021 */
[----:B------:R-:W-:Y:S04]  /*1750*/  BSSY.RECONVERGENT B0, `(.L_x_23) ;  /* 0x0000003000007945 */ /* 0x000fe80003800200 */
[----:B------:R-:W-:Y:S05]  /*1760*/  @P4 BRA `(.L_x_24) ;  /* 0x0000000000044947 */ /* 0x000fea0003800000 */
[----:B------:R-:W-:Y:S05]  /*1770*/  BPT.TRAP 0x1 ;  /* 0x000000040000795c */ /* 0x000fea0000300000 */
.L_x_24:
[----:B------:R-:W-:Y:S05]  /*1780*/  BSYNC.RECONVERGENT B0 ;  /* 0x0000000000007941 */ /* 0x000fea0003800200 */
.L_x_23:
[----:B------:R-:W-:Y:S02]  /*1790*/  UIADD3 UR6, UPT, UPT, UR17, 0x1, URZ ;  /* 0x0000000111067890 */ /* 0x000fe4000fffe0ff */
[----:B------:R-:W-:Y:S02]  /*17a0*/  UIADD3 UR26, UP1, UPT, UR22, 0x80, URZ ;  /* 0x00000080161a7890 */ /* 0x000fe4000ff3e0ff */
[----:B------:R-:W-:Y:S02]  /*17b0*/  UISETP.NE.AND UP0, UPT, UR6, 0x5, UPT ;  /* 0x000000050600788c */ /* 0x000fe4000bf05270 */
[----:B------:R-:W-:Y:S02]  /*17c0*/  USHF.L.U32 UR34, UR16, 0x6, URZ ;  /* 0x0000000610227899 */ /* 0x000fe400080006ff */
[----:B------:R-:W-:Y:S02]  /*17d0*/  USEL UR9, URZ, 0x1, UP0 ;  /* 0x00000001ff097887 */ /* 0x000fe40008000000 */
[----:B------:R-:W-:-:S02]  /*17e0*/  USEL UR6, UR6, URZ, UP0 ;  /* 0x000000ff06067287 */ /* 0x000fc40008000000 */
[----:B------:R-:W-:Y:S02]  /*17f0*/  UIADD3 UR20, UP0, UPT, UR22, 0x180, URZ ;  /* 0x0000018016147890 */ /* 0x000fe4000ff1e0ff */
[----:B------:R-:W-:Y:S01]  /*1800*/  ULEA UR8, UR6, UR4, 0x3 ;  /* 0x0000000406087291 */ /* 0x000fe2000f8e18ff */
[----:B------:R-:W-:Y:S01]  /*1810*/  LOP3.LUT R15, R15, UR9, RZ, 0x3c, !PT ;  /* 0x000000090f0f7c12 */ /* 0x000fe2000f8e3cff */
[----:B------:R-:W-:Y:S02]  /*1820*/  UIADD3.X UR27, UPT, UPT, URZ, UR23, URZ, UP1, !UPT ;  /* 0x00000017ff1b7290 */ /* 0x000fe40008ffe4ff */
[----:B------:R-:W-:Y:S01]  /*1830*/  UIADD3.X UR21, UPT, UPT, URZ, UR23, URZ, UP0, !UPT ;  /* 0x00000017ff157290 */ /* 0x000fe200087fe4ff */
[----:B-1----:R-:W-:Y:S01]  /*1840*/  SHF.L.U32 R2, R15, 0x1f, RZ ;  /* 0x0000001f0f027819 */ /* 0x002fe200000006ff */
[----:B------:R-:W-:Y:S01]  /*1850*/  UMOV UR18, 0x0 ;  /* 0x0000000000127882 */ /* 0x000fe20000000000 */
[----:B------:R-:W-:Y:S01]  /*1860*/  UMOV UR19, 0x10000000 ;  /* 0x1000000000137882 */ /* 0x000fe20000000000 */
[----:B------:R-:W-:Y:S01]  /*1870*/  UMOV UR12, UR36 ;  /* 0x00000024000c7c82 */ /* 0x000fe20008000000 */
[----:B------:R1:W1:Y:S01]  /*1880*/  SYNCS.PHASECHK.TRANS64.TRYWAIT P0, [UR8+0x28], R2 ;  /* 0x00002802ff0075a7 */ /* 0x0002620008001108 */
[----:B------:R-:W-:Y:S01]  /*1890*/  ULEA UR8, UR17, UR4, 0xc ;  /* 0x0000000411087291 */ /* 0x000fe2000f8e60ff */
[----:B------:R-:W-:Y:S01]  /*18a0*/  UMOV UR9, UR33 ;  /* 0x0000002100097c82 */ /* 0x000fe20008000000 */
[----:B------:R-:W-:-:S02]  /*18b0*/  UMOV UR10, UR34 ;  /* 0x00000022000a7c82 */ /* 0x000fc40008000000 */
[----:B------:R-:W-:Y:S02]  /*18c0*/  UIADD3 UR32, UPT, UPT, UR8, 0x2400, URZ ;  /* 0x0000240008207890 */ /* 0x000fe4000fffe0ff */
[----:B------:R-:W-:Y:S02]  /*18d0*/  UIADD3 UR8, UPT, UPT, UR8, 0x7400, URZ ;  /* 0x0000740008087890 */ /* 0x000fe4000fffe0ff */
[----:B------:R-:W-:Y:S01]  /*18e0*/  UIADD3 UR16, UPT, UPT, UR16, 0x1, URZ ;  /* 0x0000000110107890 */ /* 0x000fe2000fffe0ff */
[----:B------:R-:W-:Y:S01]  /*18f0*/  UMOV UR24, UR5 ;  /* 0x0000000500187c82 */ /* 0x000fe20008000000 */
[----:B------:R-:W-:Y:S02]  /*1900*/  UMOV UR17, UR6 ;  /* 0x0000000600117c82 */ /* 0x000fe40008000000 */
[----:B------:R-:W-:Y:S01]  /*1910*/  UISETP.NE.AND UP0, UPT, UR16, UR5, UPT ;  /* 0x000000051000728c */ /* 0x000fe2000bf05270 */
[----:B------:R1:W-:Y:S02]  /*1920*/  UTMALDG.3D [UR32], [UR26], desc[UR18] ;  /* 0x000012201a0075b4 */ /* 0x0003e40008011000 */
[----:B------:R1:W-:Y:S06]  /*1930*/  UTMALDG.3D [UR8], [UR20], desc[UR18] ;  /* 0x00001208140075b4 */ /* 0x0003ec0008011000 */
[----:B------:R-:W-:Y:S05]  /*1940*/  BRA.U UP0, `(.L_x_25) ;  /* 0xfffffffd00647547 */ /* 0x000fea000b83ffff */
.L_x_20:
[----:B-1----:R-:W-:Y:S01]  /*1950*/  ULEA UR8, UR6, UR4, 0x3 ;  /* 0x0000000406087291 */ /* 0x002fe2000f8e18ff */
[----:B------:R-:W-:Y:S01]  /*1960*/  SHF.L.U32 R2, R15, 0x1f, RZ ;  /* 0x0000001f0f027819 */ /* 0x000fe200000006ff */
[----:B------:R-:W-:Y:S01]  /*1970*/  @!P1 SYNCS.ARRIVE.TRANS64.A1T0 RZ, [UR4+0x68], RZ ;  /* 0x000068ffffff99a7 */ /* 0x000fe20008100004 */
[----:B------:R-:W-:-:S06]  /*1980*/  UISETP.GT.AND UP0, UPT, UR15, UR14, UPT ;  /* 0x0000000e0f00728c */ /* 0x000fcc000bf04270 */
[----:B--2---:R1:W2:Y:S03]  /*1990*/  SYNCS.PHASECHK.TRANS64.TRYWAIT P0, [UR8+0x28], R2 ;  /* 0x00002802ff0075a7 */ /* 0x0042a60008001108 */
[----:B------:R-:W-:Y:S05]  /*19a0*/  BRA.U !UP0, `(.L_x_26) ;  /* 0x0000000108a87547 */ /* 0x000fea000b800000 */
[----:B------:R-:W-:Y:S01]  /*19b0*/  UIADD3 UR21, UPT, UPT, UR7, UR24, URZ ;  /* 0x0000001807157290 */ /* 0x000fe2000fffe0ff */
[----:B------:R-:W-:-:S11]  /*19c0*/  UMOV UR25, UR6 ;  /* 0x0000000600197c82 */ /* 0x000fd60008000000 */
.L_x_31:
[----:B-1----:R-:W-:Y:S01]  /*19d0*/  ULEA UR17, UR25, UR4, 0x3 ;  /* 0x0000000419117291 */ /* 0x002fe2000f8e18ff */
[----:B--2---:R-:W-:Y:S01]  /*19e0*/  @!P5 MOV R3, 0x2000 ;  /* 0x000020000003d802 */ /* 0x004fe20000000f00 */
[----:B--2---:R-:W-:Y:S10]  /*19f0*/  @P0 BRA `(.L_x_27) ;  /* 0x00000000000c0947 */ /* 0x004ff40003800000 */
[----:B------:R-:W-:-:S04]  /*1a00*/  SHF.L.U32 R5, R15, 0x1f, RZ ;  /* 0x0000001f0f057819 */ /* 0x000fc800000006ff */
[----:B------:R-:W2:Y:S02]  /*1a10*/  SYNCS.PHASECHK.TRANS64.TRYWAIT P0, [UR17+0x28], R5 ;  /* 0x00002805ff0075a7 */ /* 0x000ea40008001111 */
[----:B--2---:R-:W-:Y:S05]  /*1a20*/  @!P0 BRA `(.L_x_28) ;  /* 0x0000004400ec8947 */ /* 0x004fea0003800000 */
.L_x_27:
[----:B------:R2:W-:Y:S01]  /*1a30*/  @!P5 SYNCS.ARRIVE.TRANS64 RZ, [UR17], R3 ;  /* 0x00000003ffffd9a7 */ /* 0x0005e20008000011 */
[----:B------:R-:W-:Y:S04]  /*1a40*/  BSSY.RECONVERGENT B0, `(.L_x_29) ;  /* 0x0000003000007945 */ /* 0x000fe80003800200 */
[----:B------:R-:W-:Y:S05]  /*1a50*/  @P4 BRA `(.L_x_30) ;  /* 0x0000000000044947 */ /* 0x000fea0003800000 */
[----:B------:R-:W-:Y:S05]  /*1a60*/  BPT.TRAP 0x1 ;  /* 0x000000040000795c */ /* 0x000fea0000300000 */
.L_x_30:
[----:B------:R-:W-:Y:S05]  /*1a70*/  BSYNC.RECONVERGENT B0 ;  /* 0x0000000000007941 */ /* 0x000fea0003800200 */
.L_x_29:
        /* <DEDUP_REMOVED lines=20> */
[----:B------:R-:W-:Y:S01]  /*1bc0*/  UIADD3 UR8, UPT, UPT, UR8, 0x7400, URZ ;  /* 0x0000740008087890 */ /* 0x000fe2000fffe0ff */
[----:B------:R-:W-:Y:S01]  /*1bd0*/  UMOV UR9, UR17 ;  /* 0x0000001100097c82 */ /* 0x000fe20008000000 */
[----:B------:R-:W-:Y:S01]  /*1be0*/  UMOV UR10, UR18 ;  /* 0x00000012000a7c82 */ /* 0x000fe20008000000 */
[----:B------:R-:W-:Y:S01]  /*1bf0*/  UIADD3 UR24, UPT, UPT, UR24, 0x1, URZ ;  /* 0x0000000118187890 */ /* 0x000fe2000fffe0ff */
[----:B------:R-:W-:-:S03]  /*1c00*/  UMOV UR25, UR6 ;  /* 0x0000000600197c82 */ /* 0x000fc60008000000 */
[----:B------:R1:W-:Y:S01]  /*1c10*/  UTMALDG.3D [UR16], [UR30], desc[UR26] ;  /* 0x00001a101e0075b4 */ /* 0x0003e20008011000 */
[----:B------:R-:W-:Y:S01]  /*1c20*/  UISETP.NE.AND UP0, UPT, UR24, UR21, UPT ;  /* 0x000000151800728c */ /* 0x000fe2000bf05270 */
[----:B------:R1:W-:Y:S08]  /*1c30*/  UTMALDG.3D [UR8], [UR28], desc[UR26] ;  /* 0x00001a081c0075b4 */ /* 0x0003f00008011000 */
[----:B------:R-:W-:Y:S05]  /*1c40*/  BRA.U UP0, `(.L_x_31) ;  /* 0xfffffffd00607547 */ /* 0x000fea000b83ffff */
.L_x_26:
[C---:B-1----:R-:W-:Y:S01]  /*1c50*/  LEA R2, R14.reuse, UR4, 0x3 ;  /* 0x000000040e027c11 */ /* 0x042fe2000f8e18ff */
[----:B------:R-:W-:Y:S01]  /*1c60*/  NOP ;  /* 0x0000000000007918 */ /* 0x000fe20000000000 */
[----:B--2---:R-:W-:Y:S02]  /*1c70*/  SHF.L.U32 R3, R13, 0x1f, RZ ;  /* 0x0000001f0d037819 */ /* 0x004fe400000006ff */
[----:B------:R-:W-:Y:S02]  /*1c80*/  LEA R4, R14, UR4, 0x4 ;  /* 0x000000040e047c11 */ /* 0x000fe4000f8e20ff */
[----:B------:R-:W1:Y:S02]  /*1c90*/  SYNCS.PHASECHK.TRANS64.TRYWAIT P0, [R2+URZ+0x70], R3 ;  /* 0x00007003020075a7 */ /* 0x000e6400080011ff */
[----:B-1----:R-:W-:Y:S05]  /*1ca0*/  @!P0 BRA `(.L_x_32) ;  /* 0x0000004400648947 */ /* 0x002fea0003800000 */
.L_x_99:
[----:B------:R-:W2:Y:S01]  /*1cb0*/  LDS.128 R4, [R4+0x100] ;  /* 0x0001000004047984 */ /* 0x000ea20000000c00 */
[----:B---3--:R-:W-:Y:S01]  /*1cc0*/  ISETP.GE.AND P0, PT, R40, 0x1, PT ;  /* 0x000000012800780c */ /* 0x008fe20003f06270 */
[----:B-1----:R-:W-:Y:S01]  /*1cd0*/  VIADD R2, R2, 0x80 ;  /* 0x0000008002027836 */ /* 0x002fe20000000000 */
[----:B------:R-:W-:Y:S01]  /*1ce0*/  @!PT LDS RZ, [RZ] ;  /* 0x00000000fffff984 */ /* 0x000fe20000000800 */
[----:B------:R-:W-:Y:S01]  /*1cf0*/  @!PT LDS RZ, [RZ] ;  /* 0x00000000fffff984 */ /* 0x000fe20000000800 */
[----:B------:R-:W-:Y:S01]  /*1d00*/  @!PT LDS RZ, [RZ] ;  /* 0x00000000fffff984 */ /* 0x000fe20000000800 */
[----:B------:R-:W-:Y:S01]  /*1d10*/  @!PT LDS RZ, [RZ] ;  /* 0x00000000fffff984 */ /* 0x000fe20000000800 */
[----:B------:R1:W-:Y:S06]  /*1d20*/  MEMBAR.ALL.CTA ;  /* 0x0000000000007992 */ /* 0x0003ec0000008000 */
[----:B-1----:R-:W1:Y:S01]  /*1d30*/  FENCE.VIEW.ASYNC.S ;  /* 0x00000000000073c6 */ /* 0x002e620000000000 */
[----:B------:R-:W-:-:S04]  /*1d40*/  PRMT R2, RZ, 0x654, R2 ;  /* 0x00000654ff027816 */ /* 0x000fc80000000002 */
[----:B-1----:R1:W-:Y:S01]  /*1d50*/  SYNCS.ARRIVE.TRANS64.RED.A1T0 RZ, [R2+URZ], RZ ;  /* 0x000000ff02ff79a7 */ /* 0x0023e200081004ff */
[----:B--2---:R-:W-:-:S13]  /*1d60*/  LOP3.LUT P2, RZ, R6, 0x1, RZ, 0xc0, !PT ;  /* 0x0000000106ff7812 */ /* 0x004fda000784c0ff */
[----:B------:R-:W-:Y:S01]  /*1d70*/  @P2 SHF.R.U32.HI R3, RZ, 0x10, R5 ;  /* 0x00000010ff032819 */ /* 0x000fe20000011605 */
[----:B------:R-:W-:Y:S01]  /*1d80*/  VOTEU.ANY UP0, P2 ;  /* 0x0000000000ff7886 */ /* 0x000fe20001000100 */
[----:B------:R-:W-:Y:S02]  /*1d90*/  @P2 MOV R11, R4 ;  /* 0x00000004000b2202 */ /* 0x000fe40000000f00 */
[----:B------:R-:W-:Y:S02]  /*1da0*/  @P2 R2UR.BROADCAST UR8, R3 ;  /* 0x00000000030822ca */ /* 0x000fe400008e0000 */
[----:B------:R-:W-:-:S11]  /*1db0*/  @P2 LOP3.LUT R8, R5, 0xffff, RZ, 0xc0, !PT ;  /* 0x0000ffff05082812 */ /* 0x000fd600078ec0ff */
[----:B------:R-:W-:Y:S01]  /*1dc0*/  @UP0 UMOV UR36, UR8 ;  /* 0x0000000800240c82 */ /* 0x000fe20008000000 */
[----:B-1----:R-:W-:Y:S05]  /*1dd0*/  @!P0 BRA `(.L_x_33) ;  /* 0x0000000000b88947 */ /* 0x002fea0003800000 */
[----:B------:R-:W4:Y:S01]  /*1de0*/  LDC.64 R4, c[0x0][0xb18] ;  /* 0x0002c600ff047b82 */ /* 0x000f220000000a00 */
[----:B------:R-:W-:-:S07]  /*1df0*/  ISETP.NE.AND P3, PT, R40, 0x1, PT ;  /* 0x000000012800780c */ /* 0x000fce0003f65270 */
[----:B------:R-:W1:Y:S08]  /*1e00*/  LDC.64 R6, c[0x0][0xb10] ;  /* 0x0002c400ff067b82 */ /* 0x000e700000000a00 */
[----:B------:R-:W2:Y:S08]  /*1e10*/  LDC R16, c[0x0][0xb20] ;  /* 0x0002c800ff107b82 */ /* 0x000eb00000000800 */
[----:B------:R-:W3:Y:S01]  /*1e20*/  LDC R18, c[0x0][0xb0c] ;  /* 0x0002c300ff127b82 */ /* 0x000ee20000000800 */
[----:B----4-:R-:W-:Y:S01]  /*1e30*/  IMAD.HI.U32 R17, R0, R5, RZ ;  /* 0x0000000500117227 */ /* 0x010fe200078e00ff */
[----:B------:R-:W-:-:S03]  /*1e40*/  ISETP.NE.AND P0, PT, R4, 0x1, PT ;  /* 0x000000010400780c */ /* 0x000fc60003f05270 */
[----:B------:R-:W-:-:S03]  /*1e50*/  IMAD.HI.U32 R5, R8, R5, RZ ;  /* 0x0000000508057227 */ /* 0x000fc600078e00ff */
[----:B------:R-:W4:Y:S01]  /*1e60*/  LDC.64 R2, c[0x0][0xb28] ;  /* 0x0002ca00ff027b82 */ /* 0x000f220000000a00 */
[----:B-1----:R-:W-:-:S04]  /*1e70*/  IMAD.HI.U32 R20, R9, R6, RZ ;  /* 0x0000000609147227 */ /* 0x002fc800078e00ff */
[----:B------:R-:W-:Y:S01]  /*1e80*/  IMAD.HI.U32 R22, R11, R6, RZ ;  /* 0x000000060b167227 */ /* 0x000fe200078e00ff */
[----:B------:R-:W-:Y:S02]  /*1e90*/  SHF.R.U32.HI R20, RZ, R7, R20 ;  /* 0x00000007ff147219 */ /* 0x000fe40000011614 */
[-C--:B--2---:R-:W-:Y:S02]  /*1ea0*/  SHF.R.U32.HI R17, RZ, R16.reuse, R17 ;  /* 0x00000010ff117219 */ /* 0x084fe40000011611 */
[----:B------:R-:W-:Y:S02]  /*1eb0*/  SHF.R.U32.HI R5, RZ, R16, R5 ;  /* 0x00000010ff057219 */ /* 0x000fe40000011605 */
[----:B------:R-:W-:Y:S02]  /*1ec0*/  SEL R17, R0, R17, !P0 ;  /* 0x0000001100117207 */ /* 0x000fe40004000000 */
[----:B------:R-:W-:Y:S02]  /*1ed0*/  SHF.R.U32.HI R22, RZ, R7, R22 ;  /* 0x00000007ff167219 */ /* 0x000fe40000011616 */
[----:B---3--:R-:W-:-:S02]  /*1ee0*/  ISETP.NE.AND P1, PT, R18, 0x1, PT ;  /* 0x000000011200780c */ /* 0x008fc40003f25270 */
[----:B------:R-:W-:Y:S02]  /*1ef0*/  SEL R5, R8, R5, !P0 ;  /* 0x0000000508057207 */ /* 0x000fe40004000000 */
[----:B------:R-:W-:Y:S02]  /*1f00*/  SEL R19, R9, R20, !P1 ;  /* 0x0000001409137207 */ /* 0x000fe40004800000 */
[----:B------:R-:W-:Y:S01]  /*1f10*/  SEL R7, R11, R22, !P1 ;  /* 0x000000160b077207 */ /* 0x000fe20004800000 */
[----:B----4-:R-:W-:-:S04]  /*1f20*/  IMAD.HI.U32 R20, R17, R2, RZ ;  /* 0x0000000211147227 */ /* 0x010fc800078e00ff */
[----:B------:R-:W-:Y:S01]  /*1f30*/  IMAD.HI.U32 R6, R19, R2, RZ ;  /* 0x0000000213067227 */ /* 0x000fe200078e00ff */
[----:B------:R-:W-:-:S04]  /*1f40*/  @P3 SHF.R.U32.HI R17, RZ, R3, R20 ;  /* 0x00000003ff113219 */ /* 0x000fc80000011614 */
[----:B------:R-:W-:Y:S01]  /*1f50*/  @P3 SHF.R.U32.HI R19, RZ, R3, R6 ;  /* 0x00000003ff133219 */ /* 0x000fe20000011606 */
[----:B------:R-:W-:-:S04]  /*1f60*/  IMAD R17, R40, R17, RZ ;  /* 0x0000001128117224 */ /* 0x000fc800078e02ff */
[----:B------:R-:W-:Y:S01]  /*1f70*/  IMAD R6, R40, R19, RZ ;  /* 0x0000001328067224 */ /* 0x000fe200078e02ff */
[C---:B------:R-:W-:Y:S02]  /*1f80*/  ISETP.GE.AND P0, PT, R5.reuse, R17, PT ;  /* 0x000000110500720c */ /* 0x040fe40003f06270 */
[----:B------:R-:W-:Y:S02]  /*1f90*/  IADD3 R17, PT, PT, -R5, RZ, RZ ;  /* 0x000000ff05117210 */ /* 0x000fe40007ffe1ff */
[----:B------:R-:W-:Y:S01]  /*1fa0*/  ISETP.GE.OR P0, PT, R7, R6, P0 ;  /* 0x000000060700720c */ /* 0x000fe20000706670 */
[----:B------:R-:W-:-:S04]  /*1fb0*/  IMAD.HI.U32 R6, R5, R2, RZ ;  /* 0x0000000205067227 */ /* 0x000fc800078e00ff */
[----:B------:R-:W-:Y:S01]  /*1fc0*/  IMAD R8, R4, R17, R8 ;  /* 0x0000001104087224 */ /* 0x000fe200078e0208 */
[----:B------:R-:W-:-:S04]  /*1fd0*/  SHF.R.U32.HI R6, RZ, R3, R6 ;  /* 0x00000003ff067219 */ /* 0x000fc80000011606 */
[----:B------:R-:W-:-:S03]  /*1fe0*/  SEL R6, R5, R6, !P3 ;  /* 0x0000000605067207 */ /* 0x000fc60005800000 */
[----:B------:R-:W-:-:S04]  /*1ff0*/  @!P0 IMAD.HI.U32 R16, R7, R2, RZ ;  /* 0x0000000207108227 */ /* 0x000fc800078e00ff */
[----:B------:R-:W-:Y:S01]  /*2000*/  IMAD.MOV R2, RZ, RZ, -R6 ;  /* 0x000000ffff027224 */ /* 0x000fe200078e0a06 */
[----:B------:R-:W-:-:S03]  /*2010*/  @!P0 SHF.R.U32.HI R16, RZ, R3, R16 ;  /* 0x00000003ff108219 */ /* 0x000fc60000011610 */
[----:B------:R-:W-:Y:S01]  /*2020*/  IMAD R2, R40, R2, R5 ;  /* 0x0000000228027224 */ /* 0x000fe200078e0205 */
[----:B------:R-:W-:-:S05]  /*2030*/  @!P0 SEL R3, R7, R16, !P3 ;  /* 0x0000001007038207 */ /* 0x000fca0005800000 */
[--C-:B------:R-:W-:Y:S02]  /*2040*/  @!P0 IMAD.IADD R6, R6, 0x1, -R3.reuse ;  /* 0x0000000106068824 */ /* 0x100fe400078e0a03 */
[----:B------:R-:W-:Y:S01]  /*2050*/  @!P0 IMAD R3, R2, R19, R3 ;  /* 0x0000001302038224 */ /* 0x000fe200078e0203 */
[----:B------:R-:W-:Y:S01]  /*2060*/  IADD3 R2, PT, PT, -R7, RZ, RZ ;  /* 0x000000ff07027210 */ /* 0x000fe20007ffe1ff */
[----:B------:R-:W-:Y:S02]  /*2070*/  @!P0 IMAD R5, R40, R6, R7 ;  /* 0x0000000628058224 */ /* 0x000fe400078e0207 */
[----:B------:R-:W-:Y:S02]  /*2080*/  @!P0 IMAD.MOV.U32 R7, RZ, RZ, R3 ;  /* 0x000000ffff078224 */ /* 0x000fe400078e0003 */
[----:B------:R-:W-:Y:S02]  /*2090*/  IMAD R2, R18, R2, R11 ;  /* 0x0000000212027224 */ /* 0x000fe400078e020b */
[----:B------:R-:W-:-:S02]  /*20a0*/  IMAD R8, R5, R4, R8 ;  /* 0x0000000405087224 */ /* 0x000fc400078e0208 */
[----:B------:R-:W-:Y:S02]  /*20b0*/  IMAD R11, R7, R18, R2 ;  /* 0x00000012070b7224 */ /* 0x000fe400078e0202 */
.L_x_33:
[----:B------:R-:W1:Y:S02]  /*20c0*/  LDCU UR8, c[0x0][0xb30] ;  /* 0x00016600ff0877ac */ /* 0x000e640008000800 */
[----:B-1----:R-:W-:-:S09]  /*20d0*/  UISETP.NE.AND UP0, UPT, UR8, 0x1, UPT ;  /* 0x000000010800788c */ /* 0x002fd2000bf05270 */
[----:B------:R-:W-:Y:S05]  /*20e0*/  BRA.U UP0, `(.L_x_34) ;  /* 0x0000000100407547 */ /* 0x000fea000b800000 */
[----:B------:R-:W1:Y:S08]  /*20f0*/  LDC.64 R4, c[0x0][0xb10] ;  /* 0x0002c400ff047b82 */ /* 0x000e700000000a00 */
[----:B------:R-:W2:Y:S08]  /*2100*/  LDC.64 R2, c[0x0][0xb18] ;  /* 0x0002c600ff027b82 */ /* 0x000eb00000000a00 */
[----:B------:R-:W3:Y:S08]  /*2110*/  LDC R6, c[0x0][0xb20] ;  /* 0x0002c800ff067b82 */ /* 0x000ef00000000800 */
[----:B------:R-:W4:Y:S01]  /*2120*/  LDC R16, c[0x0][0xb0c] ;  /* 0x0002c300ff107b82 */ /* 0x000f220000000800 */
[----:B-1----:R-:W-:-:S05]  /*2130*/  IMAD.HI.U32 R4, R11, R4, RZ ;  /* 0x000000040b047227 */ /* 0x002fca00078e00ff */
[----:B------:R-:W-:Y:S01]  /*2140*/  SHF.R.U32.HI R4, RZ, R5, R4 ;  /* 0x00000005ff047219 */ /* 0x000fe20000011604 */
[----:B--2---:R-:W-:Y:S01]  /*2150*/  IMAD.HI.U32 R3, R8, R3, RZ ;  /* 0x0000000308037227 */ /* 0x004fe200078e00ff */
[----:B------:R-:W-:-:S04]  /*2160*/  ISETP.NE.AND P0, PT, R2, 0x1, PT ;  /* 0x000000010200780c */ /* 0x000fc80003f05270 */
[----:B---3--:R-:W-:-:S04]  /*2170*/  SHF.R.U32.HI R3, RZ, R6, R3 ;  /* 0x00000006ff037219 */ /* 0x008fc80000011603 */
[----:B------:R-:W-:Y:S02]  /*2180*/  SEL R3, R8, R3, !P0 ;  /* 0x0000000308037207 */ /* 0x000fe40004000000 */
[----:B----4-:R-:W-:-:S04]  /*2190*/  ISETP.NE.AND P1, PT, R16, 0x1, PT ;  /* 0x000000011000780c */ /* 0x010fc80003f25270 */
[----:B------:R-:W-:-:S05]  /*21a0*/  SEL R4, R11, R4, !P1 ;  /* 0x000000040b047207 */ /* 0x000fca0004800000 */
[----:B------:R-:W-:Y:S02]  /*21b0*/  IMAD.IADD R5, R3, 0x1, -R4 ;  /* 0x0000000103057824 */ /* 0x000fe400078e0a04 */
[----:B------:R-:W-:Y:S02]  /*21c0*/  IMAD.IADD R3, R4, 0x1, -R3 ;  /* 0x0000000104037824 */ /* 0x000fe400078e0a03 */
[----:B------:R-:W-:Y:S02]  /*21d0*/  IMAD R11, R5, R16, R11 ;  /* 0x00000010050b7224 */ /* 0x000fe400078e020b */
[----:B------:R-:W-:-:S07]  /*21e0*/  IMAD R8, R3, R2, R8 ;  /* 0x0000000203087224 */ /* 0x000fce00078e0208 */
.L_x_34:
[----:B------:R-:W-:Y:S01]  /*21f0*/  VIADD R14, R14, 0x1 ;  /* 0x000000010e0e7836 */ /* 0x000fe20000000000 */
[----:B------:R-:W-:Y:S01]  /*2200*/  PLOP3.LUT P1, PT, PT, PT, PT, 0x80, 0x8 ;  /* 0x000000000008781c */ /* 0x000fe20003f2f070 */
[----:B------:R-:W-:Y:S02]  /*2210*/  IMAD.IADD R97, R11, 0x1, R90 ;  /* 0x000000010b617824 */ /* 0x000fe400078e025a */
[----:B------:R-:W-:Y:S01]  /*2220*/  IMAD.IADD R91, R8, 0x1, R79 ;  /* 0x00000001085b7824 */ /* 0x000fe200078e024f */
[----:B------:R-:W-:-:S04]  /*2230*/  ISETP.NE.AND P0, PT, R14, 0x2, PT ;  /* 0x000000020e00780c */ /* 0x000fc80003f05270 */
[----:B------:R-:W-:Y:S02]  /*2240*/  SEL R2, RZ, 0x1, P0 ;  /* 0x00000001ff027807 */ /* 0x000fe40000000000 */
[----:B------:R-:W-:Y:S02]  /*2250*/  SEL R14, R14, RZ, P0 ;  /* 0x000000ff0e0e7207 */ /* 0x000fe40000000000 */
[----:B------:R-:W-:Y:S01]  /*2260*/  LOP3.LUT R13, R13, R2, RZ, 0x3c, !PT ;  /* 0x000000020d0d7212 */ /* 0x000fe200078e3cff */
[----:B------:R-:W-:Y:S06]  /*2270*/  @P2 BRA `(.L_x_35) ;  /* 0xfffffff000a02947 */ /* 0x000fec000383ffff */
[----:B------:R-:W-:Y:S01]  /*2280*/  UIADD3 UR4, UPT, UPT, UR4, 0x28, URZ ;  /* 0x0000002804047890 */ /* 0x000fe2000fffe0ff */
[----:B------:R-:W-:-:S03]  /*2290*/  SHF.L.U32 R3, R15, 0x1f, RZ ;  /* 0x0000001f0f037819 */ /* 0x000fc600000006ff */
[----:B------:R-:W-:-:S09]  /*22a0*/  ULEA UR5, UR6, UR4, 0x3 ;  /* 0x0000000406057291 */ /* 0x000fd2000f8e18ff */
[----:B------:R-:W1:Y:S02]  /*22b0*/  SYNCS.PHASECHK.TRANS64.TRYWAIT P0, [UR5], R3 ;  /* 0x00000003ff0075a7 */ /* 0x000e640008001105 */
[----:B-1----:R-:W-:Y:S05]  /*22c0*/  @!P0 BRA `(.L_x_36) ;  /* 0x0000003c00f08947 */ /* 0x002fea0003800000 */
.L_x_101:
[----:B------:R-:W-:-:S04]  /*22d0*/  UIADD3 UR6, UPT, UPT, UR6, 0x1, URZ ;  /* 0x0000000106067890 */ /* 0x000fc8000fffe0ff */
[----:B------:R-:W-:-:S04]  /*22e0*/  UISETP.NE.AND UP0, UPT, UR6, 0x5, UPT ;  /* 0x000000050600788c */ /* 0x000fc8000bf05270 */
[----:B------:R-:W-:Y:S02]  /*22f0*/  USEL UR7, URZ, 0x1, UP0 ;  /* 0x00000001ff077887 */ /* 0x000fe40008000000 */
[----:B------:R-:W-:-:S04]  /*2300*/  USEL UR6, UR6, URZ, UP0 ;  /* 0x000000ff06067287 */ /* 0x000fc80008000000 */
[----:B------:R-:W-:Y:S01]  /*2310*/  ULEA UR5, UR6, UR4, 0x3 ;  /* 0x0000000406057291 */ /* 0x000fe2000f8e18ff */
[----:B------:R-:W-:-:S04]  /*2320*/  LOP3.LUT R2, R15, UR7, RZ, 0x3c, !PT ;  /* 0x000000070f027c12 */ /* 0x000fc8000f8e3cff */
[----:B-1----:R-:W-:-:S04]  /*2330*/  SHF.L.U32 R3, R2, 0x1f, RZ ;  /* 0x0000001f02037819 */ /* 0x002fc800000006ff */
[----:B------:R-:W1:Y:S02]  /*2340*/  SYNCS.PHASECHK.TRANS64.TRYWAIT P0, [UR5], R3 ;  /* 0x00000003ff0075a7 */ /* 0x000e640008001105 */
[----:B-1----:R-:W-:Y:S05]  /*2350*/  @!P0 BRA `(.L_x_37) ;  /* 0x0000003c00e48947 */ /* 0x002fea0003800000 */
.L_x_103:
        /* <DEDUP_REMOVED lines=9> */
.L_x_105:
        /* <DEDUP_REMOVED lines=9> */
.L_x_107:
[----:B------:R-:W-:-:S04]  /*2480*/  UIADD3 UR6, UPT, UPT, UR6, 0x1, URZ ;  /* 0x0000000106067890 */ /* 0x000fc8000fffe0ff */
[----:B------:R-:W-:-:S04]  /*2490*/  UISETP.NE.AND UP0, UPT, UR6, 0x5, UPT ;  /* 0x000000050600788c */ /* 0x000fc8000bf05270 */
[----:B------:R-:W-:Y:S02]  /*24a0*/  USEL UR5, URZ, 0x1, UP0 ;  /* 0x00000001ff057887 */ /* 0x000fe40008000000 */
[----:B------:R-:W-:-:S04]  /*24b0*/  USEL UR6, UR6, URZ, UP0 ;  /* 0x000000ff06067287 */ /* 0x000fc80008000000 */
[----:B------:R-:W-:Y:S01]  /*24c0*/  ULEA UR6, UR6, UR4, 0x3 ;  /* 0x0000000406067291 */ /* 0x000fe2000f8e18ff */
[----:B-1----:R-:W-:-:S04]  /*24d0*/  LOP3.LUT R3, R2, UR5, RZ, 0x3c, !PT ;  /* 0x0000000502037c12 */ /* 0x002fc8000f8e3cff */
[----:B------:R-:W-:Y:S01]  /*24e0*/  SHF.L.U32 R3, R3, 0x1f, RZ ;  /* 0x0000001f03037819 */ /* 0x000fe200000006ff */
[----:B----4-:R-:W-:-:S07]  /*24f0*/  IMAD.U32 R0, RZ, RZ, UR6 ;  /* 0x00000006ff007e24 */ /* 0x010fce000f8e00ff */
.L_x_40:
[----:B-1----:R1:W2:Y:S02]  /*2500*/  SYNCS.PHASECHK.TRANS64.TRYWAIT P0, [R0+URZ], R3 ;  /* 0x00000003000075a7 */ /* 0x0022a400080011ff */
[----:B--2---:R-:W-:Y:S05]  /*2510*/  @!P0 NANOSLEEP.SYNCS 0x989680 ;  /* 0x009896800000895d */ /* 0x004fea0003900000 */
[----:B------:R-:W2:Y:S02]  /*2520*/  @!P0 SYNCS.PHASECHK.TRANS64 P0, [R0+URZ], R3 ;  /* 0x00000003000085a7 */ /* 0x000ea400080010ff */
[----:B--2---:R-:W-:Y:S05]  /*2530*/  @P0 EXIT ;  /* 0x000000000000094d */ /* 0x004fea0003800000 */
[----:B------:R-:W-:Y:S05]  /*2540*/  BRA `(.L_x_40) ;  /* 0xfffffffc00ec7947 */ /* 0x000fea000383ffff */
.L_x_17:
[----:B------:R-:W-:-:S04]  /*2550*/  UISETP.NE.AND UP1, UPT, UR37, URZ, UPT ;  /* 0x000000ff2500728c */ /* 0x000fc8000bf25270 */
[----:B------:R-:W-:-:S09]  /*2560*/  UISETP.NE.OR UP1, UPT, UR8, 0x1, UP1 ;  /* 0x000000010800788c */ /* 0x000fd20008f25670 */
[----:B------:R-:W-:Y:S05]  /*2570*/  BRA.U UP1, `(.L_x_41) ;  /* 0x0000000501487547 */ /* 0x000fea000b800000 */
[----:B------:R-:W-:Y:S01]  /*2580*/  ISETP.NE.AND P2, PT, R2, RZ, PT ;  /* 0x000000ff0200720c */ /* 0x000fe20003f45270 */
[----:B------:R-:W-:Y:S01]  /*2590*/  IMAD.MOV.U32 R12, RZ, RZ, 0x1 ;  /* 0x00000001ff0c7424 */ /* 0x000fe200078e00ff */
[----:B------:R-:W-:Y:S02]  /*25a0*/  CS2R R10, SRZ ;  /* 0x00000000000a7805 */ /* 0x000fe4000001ff00 */
[----:B------:R-:W-:Y:S01]  /*25b0*/  CS2R R8, SRZ ;  /* 0x0000000000087805 */ /* 0x000fe2000001ff00 */
[----:B------:R-:W-:Y:S01]  /*25c0*/  UMOV UR4, 0x400 ;  /* 0x0000040000047882 */ /* 0x000fe20000000000 */
[----:B------:R-:W-:Y:S01]  /*25d0*/  UMOV UR6, URZ ;  /* 0x000000ff00067c82 */ /* 0x000fe20008000000 */
[----:B------:R-:W-:-:S12]  /*25e0*/  ULEA UR37, UR37, UR4, 0x18 ;  /* 0x0000000425257291 */ /* 0x000fd8000f8ec0ff */
.L_x_45:
[----:B------:R-:W-:Y:S02]  /*25f0*/  LEA R0, R8, UR37, 0x3 ;  /* 0x0000002508007c11 */ /* 0x000fe4000f8e18ff */
[----:B------:R-:W-:-:S03]  /*2600*/  SHF.L.U32 R5, R9, 0x1f, RZ ;  /* 0x0000001f09057819 */ /* 0x000fc600000006ff */
[----:B------:R-:W-:Y:S01]  /*2610*/  VIADD R4, R0, 0xe0 ;  /* 0x000000e000047836 */ /* 0x000fe20000000000 */
[----:B------:R-:W1:Y:S02]  /*2620*/  SYNCS.PHASECHK.TRANS64.TRYWAIT P0, [R0+URZ+0xd0], R5 ;  /* 0x0000d005000075a7 */ /* 0x000e6400080011ff */
[----:B-1----:R-:W-:Y:S05]  /*2630*/  @!P0 BRA `(.L_x_42) ;  /* 0x0000003c00748947 */ /* 0x002fea0003800000 */
.L_x_108:
[----:B------:R-:W-:Y:S01]  /*2640*/  ULEA UR5, UR6, UR37, 0x3 ;  /* 0x0000002506057291 */ /* 0x000fe2000f8e18ff */
[----:B------:R-:W-:Y:S02]  /*2650*/  PRMT R4, RZ, 0x654, R4 ;  /* 0x00000654ff047816 */ /* 0x000fe40000000004 */
[----:B-1----:R-:W-:Y:S01]  /*2660*/  SHF.L.U32 R5, R12, 0x1f, RZ ;  /* 0x0000001f0c057819 */ /* 0x002fe200000006ff */
[----:B------:R-:W-:Y:S01]  /*2670*/  UIADD3 UR4, UPT, UPT, UR5, 0x70, URZ ;  /* 0x0000007005047890 */ /* 0x000fe2000fffe0ff */
[----:B------:R1:W-:Y:S05]  /*2680*/  SYNCS.ARRIVE.TRANS64.RED.A1T0 RZ, [R4+URZ], RZ ;  /* 0x000000ff04ff79a7 */ /* 0x0003ea00081004ff */
[----:B------:R-:W-:Y:S01]  /*2690*/  IMAD.U32 R7, RZ, RZ, UR4 ;  /* 0x00000004ff077e24 */ /* 0x000fe2000f8e00ff */
[----:B------:R-:W2:Y:S04]  /*26a0*/  SYNCS.PHASECHK.TRANS64.TRYWAIT P0, [UR5+0x80], R5 ;  /* 0x00008005ff0075a7 */ /* 0x000ea80008001105 */
[----:B------:R-:W-:Y:S01]  /*26b0*/  PRMT R6, R2, 0x654, R7 ;  /* 0x0000065402067816 */ /* 0x000fe20000000007 */
[----:B-1----:R-:W-:Y:S01]  /*26c0*/  @!P2 IMAD.MOV.U32 R4, RZ, RZ, 0x10 ;  /* 0x00000010ff04a424 */ /* 0x002fe200078e00ff */
[----:B--2---:R-:W-:Y:S06]  /*26d0*/  @!P0 BRA `(.L_x_43) ;  /* 0x0000003c00608947 */ /* 0x004fec0003800000 */
.L_x_110:
[----:B------:R-:W-:Y:S01]  /*26e0*/  ULEA UR4, UR6, UR37, 0x4 ;  /* 0x0000002506047291 */ /* 0x000fe2000f8e20ff */
[----:B------:R-:W-:Y:S01]  /*26f0*/  SEL R3, R6, R3, !P2 ;  /* 0x0000000306037207 */ /* 0x000fe20005000000 */
[----:B------:R-:W-:Y:S01]  /*2700*/  UIADD3 UR5, UPT, UPT, UR5, 0x70, URZ ;  /* 0x0000007005057890 */ /* 0x000fe2000fffe0ff */
[----:B-1----:R-:W-:Y:S01]  /*2710*/  LEA R0, R11, UR37, 0x3 ;  /* 0x000000250b007c11 */ /* 0x002fe2000f8e18ff */
[----:B------:R-:W-:Y:S01]  /*2720*/  UIADD3 UR4, UPT, UPT, UR4, 0x100, URZ ;  /* 0x0000010004047890 */ /* 0x000fe2000fffe0ff */
[----:B------:R-:W-:Y:S01]  /*2730*/  SHF.L.U32 R5, R10, 0x1f, RZ ;  /* 0x0000001f0a057819 */ /* 0x000fe200000006ff */
[----:B------:R1:W-:Y:S01]  /*2740*/  @!P2 SYNCS.ARRIVE.TRANS64.RED RZ, [R3+URZ], R4 ;  /* 0x0000000403ffa9a7 */ /* 0x0003e200080004ff */
[----:B------:R-:W-:Y:S01]  /*2750*/  UIADD3 UR6, UPT, UPT, UR6, 0x1, URZ ;  /* 0x0000000106067890 */ /* 0x000fe2000fffe0ff */
[----:B------:R-:W-:-:S03]  /*2760*/  VIADD R8, R8, 0x1 ;  /* 0x0000000108087836 */ /* 0x000fc60000000000 */
[----:B------:R-:W-:Y:S02]  /*2770*/  UISETP.NE.AND UP0, UPT, UR6, 0x2, UPT ;  /* 0x000000020600788c */ /* 0x000fe4000bf05270 */
[----:B------:R-:W-:Y:S06]  /*2780*/  UGETNEXTWORKID.BROADCAST [UR4], [UR5] ;  /* 0x00000000040073ca */ /* 0x000fec0008000100 */
[----:B------:R-:W-:Y:S01]  /*2790*/  USEL UR4, URZ, 0x1, UP0 ;  /* 0x00000001ff047887 */ /* 0x000fe20008000000 */
[----:B------:R-:W-:Y:S01]  /*27a0*/  ISETP.NE.AND P0, PT, R8, 0x2, PT ;  /* 0x000000020800780c */ /* 0x000fe20003f05270 */
[----:B------:R-:W-:Y:S01]  /*27b0*/  USEL UR6, UR6, URZ, UP0 ;  /* 0x000000ff06067287 */ /* 0x000fe20008000000 */
[----:B------:R-:W2:Y:S03]  /*27c0*/  SYNCS.PHASECHK.TRANS64.TRYWAIT P1, [R0+URZ+0x70], R5 ;  /* 0x00007005000075a7 */ /* 0x000ea600080211ff */
[----:B------:R-:W-:Y:S01]  /*27d0*/  LOP3.LUT R12, R12, UR4, RZ, 0x3c, !PT ;  /* 0x000000040c0c7c12 */ /* 0x000fe2000f8e3cff */
[----:B-12---:R-:W-:Y:S07]  /*27e0*/  @!P1 BRA `(.L_x_44) ;  /* 0x0000003c00349947 */ /* 0x006fee0003800000 */
.L_x_111:
[C---:B------:R-:W-:Y:S01]  /*27f0*/  LEA R4, R11.reuse, UR37, 0x4 ;  /* 0x000000250b047c11 */ /* 0x040fe2000f8e20ff */
[----:B-1----:R-:W-:Y:S01]  /*2800*/  VIADD R0, R0, 0x80 ;  /* 0x0000008000007836 */ /* 0x002fe20000000000 */
[----:B------:R-:W-:Y:S01]  /*2810*/  SEL R8, R8, RZ, P0 ;  /* 0x000000ff08087207 */ /* 0x000fe20000000000 */
[----:B------:R-:W-:-:S03]  /*2820*/  VIADD R11, R11, 0x1 ;  /* 0x000000010b0b7836 */ /* 0x000fc60000000000 */
[----:B------:R-:W1:Y:S01]  /*2830*/  LDS.128 R4, [R4+0x100] ;  /* 0x0001000004047984 */ /* 0x000e620000000c00 */
[----:B------:R-:W-:Y:S02]  /*2840*/  PRMT R0, RZ, 0x654, R0 ;  /* 0x00000654ff007816 */ /* 0x000fe40000000000 */
[C---:B------:R-:W-:Y:S01]  /*2850*/  ISETP.NE.AND P1, PT, R11.reuse, 0x2, PT ;  /* 0x000000020b00780c */ /* 0x040fe20003f25270 */
[----:B------:R-:W-:Y:S01]  /*2860*/  @!PT LDS RZ, [RZ] ;  /* 0x00000000fffff984 */ /* 0x000fe20000000800 */
[----:B------:R-:W-:Y:S01]  /*2870*/  @!PT LDS RZ, [RZ] ;  /* 0x00000000fffff984 */ /* 0x000fe20000000800 */
[----:B------:R-:W-:Y:S01]  /*2880*/  @!PT LDS RZ, [RZ] ;  /* 0x00000000fffff984 */ /* 0x000fe20000000800 */
[----:B------:R-:W-:Y:S01]  /*2890*/  @!PT LDS RZ, [RZ] ;  /* 0x00000000fffff984 */ /* 0x000fe20000000800 */
[----:B------:R2:W-:Y:S06]  /*28a0*/  MEMBAR.ALL.CTA ;  /* 0x0000000000007992 */ /* 0x0005ec0000008000 */
[----:B--2---:R-:W2:Y:S01]  /*28b0*/  FENCE.VIEW.ASYNC.S ;  /* 0x00000000000073c6 */ /* 0x004ea20000000000 */
[----:B------:R-:W-:Y:S01]  /*28c0*/  SEL R11, R11, RZ, P1 ;  /* 0x000000ff0b0b7207 */ /* 0x000fe20000800000 */
[----:B--2---:R2:W-:Y:S01]  /*28d0*/  SYNCS.ARRIVE.TRANS64.RED.A1T0 RZ, [R0+URZ], RZ ;  /* 0x000000ff00ff79a7 */ /* 0x0045e200081004ff */
[----:B-1----:R-:W-:-:S02]  /*28e0*/  LOP3.LUT P3, RZ, R6, 0x1, RZ, 0xc0, !PT ;  /* 0x0000000106ff7812 */ /* 0x002fc4000786c0ff */
[----:B------:R-:W-:-:S04]  /*28f0*/  SEL R5, RZ, 0x1, P1 ;  /* 0x00000001ff057807 */ /* 0x000fc80000800000 */
[----:B------:R-:W-:Y:S02]  /*2900*/  LOP3.LUT R10, R10, R5, RZ, 0x3c, !PT ;  /* 0x000000050a0a7212 */ /* 0x000fe400078e3cff */
[----:B--2---:R-:W-:-:S04]  /*2910*/  SEL R0, RZ, 0x1, P0 ;  /* 0x00000001ff007807 */ /* 0x004fc80000000000 */
[----:B------:R-:W-:Y:S01]  /*2920*/  LOP3.LUT R9, R9, R0, RZ, 0x3c, !PT ;  /* 0x0000000009097212 */ /* 0x000fe200078e3cff */
[----:B------:R-:W-:Y:S06]  /*2930*/  @P3 BRA `(.L_x_45) ;  /* 0xfffffffc002c3947 */ /* 0x000fec000383ffff */
[----:B------:R-:W-:Y:S01]  /*2940*/  ULEA UR5, UR6, UR37, 0x3 ;  /* 0x0000002506057291 */ /* 0x000fe2000f8e18ff */
[----:B------:R-:W-:-:S08]  /*2950*/  SHF.L.U32 R3, R12, 0x1f, RZ ;  /* 0x0000001f0c037819 */ /* 0x000fd000000006ff */
[----:B------:R-:W1:Y:S02]  /*2960*/  SYNCS.PHASECHK.TRANS64 P0, [UR5+0x80], R3 ;  /* 0x00008003ff0075a7 */ /* 0x000e640008001005 */
[----:B-1----:R-:W-:Y:S05]  /*2970*/  @P0 BRA `(.L_x_46) ;  /* 0x0000000000080947 */ /* 0x002fea0003800000 */
[----:B------:R-:W1:Y:S02]  /*2980*/  SYNCS.PHASECHK.TRANS64.TRYWAIT P0, [UR5+0x80], R3 ;  /* 0x00008003ff0075a7 */ /* 0x000e640008001105 */
[----:B-1----:R-:W-:Y:S05]  /*2990*/  @!P0 BRA `(.L_x_47) ;  /* 0x0000003800dc8947 */ /* 0x002fea0003800000 */
.L_x_46:
[----:B------:R-:W-:-:S04]  /*29a0*/  UIADD3 UR4, UPT, UPT, UR6, 0x1, URZ ;  /* 0x0000000106047890 */ /* 0x000fc8000fffe0ff */
[----:B------:R-:W-:-:S04]  /*29b0*/  UISETP.NE.AND UP0, UPT, UR4, 0x2, UPT ;  /* 0x000000020400788c */ /* 0x000fc8000bf05270 */
[----:B------:R-:W-:Y:S02]  /*29c0*/  USEL UR7, URZ, 0x1, UP0 ;  /* 0x00000001ff077887 */ /* 0x000fe40008000000 */
[----:B------:R-:W-:-:S04]  /*29d0*/  USEL UR4, UR4, URZ, UP0 ;  /* 0x000000ff04047287 */ /* 0x000fc80008000000 */
[----:B------:R-:W-:Y:S01]  /*29e0*/  ULEA UR4, UR4, UR37, 0x3 ;  /* 0x0000002504047291 */ /* 0x000fe2000f8e18ff */
[----:B-1----:R-:W-:-:S04]  /*29f0*/  LOP3.LUT R3, R12, UR7, RZ, 0x3c, !PT ;  /* 0x000000070c037c12 */ /* 0x002fc8000f8e3cff */
[----:B------:R-:W-:-:S04]  /*2a00*/  SHF.L.U32 R0, R3, 0x1f, RZ ;  /* 0x0000001f03007819 */ /* 0x000fc800000006ff */
[----:B------:R-:W1:Y:S02]  /*2a10*/  SYNCS.PHASECHK.TRANS64 P0, [UR4+0x80], R0 ;  /* 0x00008000ff0075a7 */ /* 0x000e640008001004 */
[----:B-1----:R-:W-:Y:S05]  /*2a20*/  @P0 EXIT ;  /* 0x000000000000094d */ /* 0x002fea0003800000 */
[----:B------:R-:W-:Y:S02]  /*2a30*/  SHF.L.U32 R3, R3, 0x1f, RZ ;  /* 0x0000001f03037819 */ /* 0x000fe400000006ff */
[----:B------:R-:W-:-:S07]  /*2a40*/  MOV R0, UR4 ;  /* 0x0000000400007c02 */ /* 0x000fce0008000f00 */
.L_x_48:
[----:B-1----:R1:W2:Y:S02]  /*2a50*/  SYNCS.PHASECHK.TRANS64.TRYWAIT P0, [R0+URZ+0x80], R3 ;  /* 0x00008003000075a7 */ /* 0x0022a400080011ff */
[----:B--2---:R-:W-:Y:S05]  /*2a60*/  @!P0 NANOSLEEP.SYNCS 0x989680 ;  /* 0x009896800000895d */ /* 0x004fea0003900000 */
[----:B------:R-:W2:Y:S02]  /*2a70*/  @!P0 SYNCS.PHASECHK.TRANS64 P0, [R0+URZ+0x80], R3 ;  /* 0x00008003000085a7 */ /* 0x000ea400080010ff */
[----:B--2---:R-:W-:Y:S05]  /*2a80*/  @P0 EXIT ;  /* 0x000000000000094d */ /* 0x004fea0003800000 */
[----:B------:R-:W-:Y:S05]  /*2a90*/  BRA `(.L_x_48) ;  /* 0xfffffffc00ec7947 */ /* 0x000fea000383ffff */
.L_x_41:
[----:B------:R-:W-:-:S09]  /*2aa0*/  UISETP.NE.AND UP1, UPT, UR8, URZ, UPT ;  /* 0x000000ff0800728c */ /* 0x000fd2000bf25270 */
[----:B------:R-:W-:Y:S05]  /*2ab0*/  BRA.U UP1, `(.L_x_49) ;  /* 0x0000000d01947547 */ /* 0x000fea000b800000 */
[----:B------:R-:W-:Y:S01]  /*2ac0*/  UMOV UR4, 0x40 ;  /* 0x0000004000047882 */ /* 0x000fe20000000000 */
[----:B------:R-:W-:Y:S01]  /*2ad0*/  NOP ;  /* 0x0000000000007918 */ /* 0x000fe20000000000 */
[----:B------:R-:W-:Y:S01]  /*2ae0*/  ULEA UR4, UR37, UR4, 0x18 ;  /* 0x0000000425047291 */ /* 0x000fe2000f8ec0ff */
[----:B------:R-:W-:Y:S02]  /*2af0*/  UMOV UR5, 0x400 ;  /* 0x0000040000057882 */ /* 0x000fe40000000000 */
[----:B------:R-:W-:-:S06]  /*2b00*/  ULEA UR37, UR37, UR5, 0x18 ;  /* 0x0000000525257291 */ /* 0x000fcc000f8ec0ff */
[----:B------:R-:W1:Y:S02]  /*2b10*/  LDS.U8 R0, [UR4+0x1c] ;  /* 0x00001c04ff007984 */ /* 0x000e640008000000 */
[----:B-1----:R-:W-:-:S13]  /*2b20*/  ISETP.NE.AND P0, PT, R0, RZ, PT ;  /* 0x000000ff0000720c */ /* 0x002fda0003f05270 */
[----:B------:R-:W-:Y:S05]  /*2b30*/  @P0 BRA `(.L_x_50) ;  /* 0x0000000000580947 */ /* 0x000fea0003800000 */
[----:B------:R-:W-:-:S13]  /*2b40*/  ELECT P0, URZ, PT ;  /* 0x0000000000ff782f */ /* 0x000fda0003800000 */
[----:B------:R-:W-:Y:S05]  /*2b50*/  @!P0 BRA `(.L_x_51) ;  /* 0x0000000000608947 */ /* 0x000fea0003800000 */
[----:B------:R-:W-:Y:S01]  /*2b60*/  UMOV UR5, 0x10 ;  /* 0x0000001000057882 */ /* 0x000fe20000000000 */
[----:B------:R-:W-:Y:S01]  /*2b70*/  HFMA2 R0, -RZ, RZ, 0, 5.9604644775390625e-08 ;  /* 0x00000001ff007431 */ /* 0x000fe200000001ff */
[----:B------:R-:W-:-:S03]  /*2b80*/  MOV R2, 0xffff ;  /* 0x0000ffff00027802 */ /* 0x000fc60000000f00 */
[----:B------:R-:W-:Y:S04]  /*2b90*/  DEPBAR.LE SB1, 0x36 ;  /* 0x00009d800000791a */ /* 0x000fe80000000000 */
[----:B------:R-:W1:Y:S02]  /*2ba0*/  UTCATOMSWS.FIND_AND_SET.ALIGN UP0, UR5, UR5 ;  /* 0x00000005000575e3 */ /* 0x000e640008000800 */
[----:B-1----:R-:W-:Y:S01]  /*2bb0*/  MOV R3, UR5 ;  /* 0x0000000500037c02 */ /* 0x002fe20008000f00 */
[----:B------:R-:W-:Y:S06]  /*2bc0*/  BRA.U UP0, `(.L_x_52) ;  /* 0x0000000100187547 */ /* 0x000fec000b800000 */
.L_x_53:
[----:B------:R-:W-:Y:S05]  /*2bd0*/  NANOSLEEP 0x64 ;  /* 0x000000640000795d */ /* 0x000fea0003800000 */
[----:B------:R-:W-:-:S05]  /*2be0*/  UMOV UR5, 0x10 ;  /* 0x0000001000057882 */ /* 0x000fca0000000000 */
[----:B------:R-:W-:Y:S04]  /*2bf0*/  DEPBAR.LE SB1, 0x36 ;  /* 0x00009d800000791a */ /* 0x000fe80000000000 */
[----:B------:R-:W1:Y:S02]  /*2c00*/  UTCATOMSWS.FIND_AND_SET.ALIGN UP0, UR5, UR5 ;  /* 0x00000005000575e3 */ /* 0x000e640008000800 */
[----:B-1----:R-:W-:Y:S01]  /*2c10*/  MOV R3, UR5 ;  /* 0x0000000500037c02 */ /* 0x002fe20008000f00 */
[----:B------:R-:W-:Y:S05]  /*2c20*/  BRA.U !UP0, `(.L_x_53) ;  /* 0xfffffffd08e87547 */ /* 0x000fea000b83ffff */
.L_x_52:
[-C--:B------:R-:W-:Y:S02]  /*2c30*/  SHF.L.U32 R2, R2, R3.reuse, RZ ;  /* 0x0000000302027219 */ /* 0x080fe400000006ff */
[----:B------:R-:W-:Y:S01]  /*2c40*/  SHF.L.U32 R0, R0, R3, RZ ;  /* 0x0000000300007219 */ /* 0x000fe200000006ff */
[----:B------:R-:W-:Y:S02]  /*2c50*/  IMAD.SHL.U32 R3, R3, 0x20, RZ ;  /* 0x0000002003037824 */ /* 0x000fe400078e00ff */
[----:B------:R1:W-:Y:S04]  /*2c60*/  ATOMS.OR RZ, [UR4+0x14], R2 ;  /* 0x00001402ffff798c */ /* 0x0003e8000b000004 */
[----:B------:R1:W-:Y:S04]  /*2c70*/  ATOMS.OR RZ, [UR4+0x18], R0 ;  /* 0x00001800ffff798c */ /* 0x0003e8000b000004 */
[----:B------:R1:W-:Y:S01]  /*2c80*/  STS [UR37+0x120], R3 ;  /* 0x00012003ff007988 */ /* 0x0003e20008000825 */
[----:B------:R-:W-:Y:S05]  /*2c90*/  BRA `(.L_x_51) ;  /* 0x0000000000107947 */ /* 0x000fea0003800000 */
.L_x_50:
[----:B------:R-:W-:Y:S02]  /*2ca0*/  MOV R0, 0xffffffff ;  /* 0xffffffff00007802 */ /* 0x000fe40000000f00 */
[----:B------:R-:W-:-:S03]  /*2cb0*/  MOV R2, 0x2ce0 ;  /* 0x00002ce000027802 */ /* 0x000fc60000000f00 */
[----:B------:R1:W-:Y:S04]  /*2cc0*/  STS [UR37+0x120], R0 ;  /* 0x00012000ff007988 */ /* 0x0003e80008000825 */
[----:B-1-3-5:R-:W-:Y:S05]  /*2cd0*/  CALL.REL.NOINC `($__internal_1_$__cuda_sm10x_tcgen05_guardrail_trap_phase_invalid_during_alloc) ;  /* 0x0000003c00587944 */ /* 0x02afea0003c00000 */
.L_x_51:
[----:B------:R-:W-:Y:S05]  /*2ce0*/  WARPSYNC.ALL ;  /* 0x0000000000007948 */ /* 0x000fea0003800000 */
[----:B------:R-:W2:Y:S01]  /*2cf0*/  S2UR UR6, SR_CgaCtaId ;  /* 0x00000000000679c3 */ /* 0x000ea20000008800 */
[----:B------:R-:W-:Y:S01]  /*2d00*/  UMOV UR4, 0x400 ;  /* 0x0000040000047882 */ /* 0x000fe20000000000 */
[----:B------:R-:W-:-:S06]  /*2d10*/  NOP ;  /* 0x0000000000007918 */ /* 0x000fcc0000000000 */
[----:B------:R-:W-:Y:S06]  /*2d20*/  BAR.ARV 0x6, 0xa0 ;  /* 0x0182800000007b1d */ /* 0x000fec0000002000 */
[----:B------:R-:W4:Y:S01]  /*2d30*/  LDCU UR7, c[0x0][0x38c] ;  /* 0x00007180ff0777ac */ /* 0x000f220008000800 */
[----:B------:R-:W-:Y:S01]  /*2d40*/  IMAD.MOV.U32 R11, RZ, RZ, 0x1 ;  /* 0x00000001ff0b7424 */ /* 0x000fe200078e00ff */
[----:B------:R-:W-:Y:S01]  /*2d50*/  CS2R R8, SRZ ;  /* 0x0000000000087805 */ /* 0x000fe2000001ff00 */
[----:B------:R-:W-:Y:S01]  /*2d60*/  IMAD.MOV.U32 R10, RZ, RZ, RZ ;  /* 0x000000ffff0a7224 */ /* 0x000fe200078e00ff */
[----:B------:R-:W-:Y:S01]  /*2d70*/  UMOV UR18, URZ ;  /* 0x000000ff00127c82 */ /* 0x000fe20008000000 */
[----:B------:R-:W-:Y:S01]  /*2d80*/  UMOV UR17, URZ ;  /* 0x000000ff00117c82 */ /* 0x000fe20008000000 */
[----:B------:R-:W-:Y:S01]  /*2d90*/  UMOV UR22, 0x0 ;  /* 0x0000000000167882 */ /* 0x000fe20000000000 */
[----:B------:R-:W-:Y:S01]  /*2da0*/  UMOV UR23, 0x4100010 ;  /* 0x0410001000177882 */ /* 0x000fe20000000000 */
[----:B------:R-:W-:Y:S01]  /*2db0*/  UMOV UR20, 0x0 ;  /* 0x0000000000147882 */ /* 0x000fe20000000000 */
[----:B------:R-:W-:Y:S01]  /*2dc0*/  UMOV UR21, 0x4100010 ;  /* 0x0410001000157882 */ /* 0x000fe20000000000 */
[----:B--2---:R-:W-:Y:S01]  /*2dd0*/  ULEA UR6, UR6, UR4, 0x18 ;  /* 0x0000000406067291 */ /* 0x004fe2000f8ec0ff */
[----:B------:R-:W2:Y:S03]  /*2de0*/  LDCU UR4, c[0x0][0x38c] ;  /* 0x00007180ff0477ac */ /* 0x000ea60008000800 */
[----:B------:R-:W-:-:S02]  /*2df0*/  UIADD3 UR11, UPT, UPT, UR6, 0x2400, URZ ;  /* 0x00002400060b7890 */ /* 0x000fc4000fffe0ff */
[----:B----4-:R-:W-:-:S03]  /*2e00*/  UIADD3 UR7, UPT, UPT, UR7, 0x3f, URZ ;  /* 0x0000003f07077890 */ /* 0x010fc6000fffe0ff */
[----:B-1----:R-:W1:Y:S01]  /*2e10*/  LDS R0, [UR6+0x120] ;  /* 0x00012006ff007984 */ /* 0x002e620008000800 */
[----:B------:R-:W-:Y:S02]  /*2e20*/  UIADD3 UR12, UPT, UPT, UR6, 0x7400, URZ ;  /* 0x00007400060c7890 */ /* 0x000fe4000fffe0ff */
[----:B------:R-:W-:Y:S02]  /*2e30*/  USHF.R.S32.HI UR5, URZ, 0x1f, UR7 ;  /* 0x0000001fff057899 */ /* 0x000fe40008011407 */
[----:B------:R-:W-:Y:S02]  /*2e40*/  USHF.R.U32.HI UR11, URZ, 0x4, UR11 ;  /* 0x00000004ff0b7899 */ /* 0x000fe4000801160b */
[----:B------:R-:W-:Y:S02]  /*2e50*/  ULEA.HI UR5, UR5, UR7, URZ, 0x6 ;  /* 0x0000000705057291 */ /* 0x000fe4000f8f30ff */
[----:B------:R-:W-:Y:S02]  /*2e60*/  USHF.R.U32.HI UR12, URZ, 0x4, UR12 ;  /* 0x00000004ff0c7899 */ /* 0x000fe4000801160c */
[----:B------:R-:W-:-:S02]  /*2e70*/  USHF.R.S32.HI UR5, URZ, 0x6, UR5 ;  /* 0x00000006ff057899 */ /* 0x000fc40008011405 */
[----:B------:R-:W-:Y:S02]  /*2e80*/  ULOP3.LUT UR11, UR11, 0x3fff, URZ, 0xc0, !UPT ;  /* 0x00003fff0b0b7892 */ /* 0x000fe4000f8ec0ff */
[----:B------:R-:W-:Y:S02]  /*2e90*/  UISETP.LT.AND UP0, UPT, UR5, 0x1, UPT ;  /* 0x000000010500788c */ /* 0x000fe4000bf01270 */
[----:B------:R-:W-:Y:S02]  /*2ea0*/  ULOP3.LUT UR12, UR12, 0x3fff, URZ, 0xc0, !UPT ;  /* 0x00003fff0c0c7892 */ /* 0x000fe4000f8ec0ff */
[----:B------:R-:W-:Y:S02]  /*2eb0*/  USEL UR10, UR5, 0x1, !UP0 ;  /* 0x00000001050a7887 */ /* 0x000fe4000c000000 */
[----:B------:R-:W-:Y:S02]  /*2ec0*/  ULOP3.LUT UR11, UR11, 0x10000, URZ, 0xfc, !UPT ;  /* 0x000100000b0b7892 */ /* 0x000fe4000f8efcff */
[----:B------:R-:W-:-:S02]  /*2ed0*/  ULOP3.LUT UR12, UR12, 0x10000, URZ, 0xfc, !UPT ;  /* 0x000100000c0c7892 */ /* 0x000fc4000f8efcff */
[----:B------:R-:W-:Y:S02]  /*2ee0*/  UIADD3 UR10, UPT, UPT, -UR10, URZ, URZ ;  /* 0x000000ff0a0a7290 */ /* 0x000fe4000fffe1ff */
[----:B--2---:R-:W-:Y:S01]  /*2ef0*/  UISETP.GE.AND UP3, UPT, UR4, 0x1, UPT ;  /* 0x000000010400788c */ /* 0x004fe2000bf66270 */
[----:B-1----:R-:W-:-:S15]  /*2f00*/  R2UR UR19, R0 ;  /* 0x00000000001372ca */ /* 0x002fde00000e0000 */
.L_x_60:
[----:B------:R-:W-:Y:S02]  /*2f10*/  LEA R0, R10, UR6, 0x3 ;  /* 0x000000060a007c11 */ /* 0x000fe4000f8e18ff */
[----:B------:R-:W-:Y:S02]  /*2f20*/  SHF.L.U32 R5, R9, 0x1f, RZ ;  /* 0x0000001f09057819 */ /* 0x000fe400000006ff */
[----:B------:R-:W-:Y:S01]  /*2f30*/  PLOP3.LUT P0, PT, PT, PT, UP3, 0x80, 0x8 ;  /* 0x000000000008781c */ /* 0x000fe20003f0f038 */
[----:B------:R-:W-:Y:S01]  /*2f40*/  VIADD R3, R0, 0x80 ;  /* 0x0000008000037836 */ /* 0x000fe20000000000 */
[----:B-1----:R-:W1:Y:S02]  /*2f50*/  SYNCS.PHASECHK.TRANS64.TRYWAIT P1, [R0+URZ+0x70], R5 ;  /* 0x00007005000075a7 */ /* 0x002e6400080211ff */
[----:B-1--4-:R-:W-:Y:S09]  /*2f60*/  @!P1 BRA `(.L_x_54) ;  /* 0x0000003400809947 */ /* 0x012ff20003800000 */
.L_x_113:
[----:B------:R-:W-:Y:S01]  /*2f70*/  LEA R4, R10, UR6, 0x4 ;  /* 0x000000060a047c11 */ /* 0x000fe2000f8e20ff */
[----:B------:R-:W-:Y:S01]  /*2f80*/  @UP3 ULEA UR4, UR17, UR6, 0x3 ;  /* 0x0000000611043291 */ /* 0x000fe2000f8e18ff */
[----:B------:R-:W-:Y:S01]  /*2f90*/  PLOP3.LUT P2, PT, PT, PT, PT, 0x80, 0x8 ;  /* 0x000000000008781c */ /* 0x000fe20003f4f070 */
[----:B------:R-:W-:Y:S01]  /*2fa0*/  ULEA UR8, UR18, UR6, 0x3 ;  /* 0x0000000612087291 */ /* 0x000fe2000f8e18ff */
[----:B------:R-:W-:Y:S02]  /*2fb0*/  PRMT R3, RZ, 0x654, R3 ;  /* 0x00000654ff037816 */ /* 0x000fe40000000003 */
[----:B-1----:R-:W1:Y:S01]  /*2fc0*/  LDS.128 R4, [R4+0x100] ;  /* 0x0001000004047984 */ /* 0x002e620000000c00 */
[----:B------:R-:W-:Y:S02]  /*2fd0*/  @P0 SHF.L.U32 R2, R8, 0x1f, RZ ;  /* 0x0000001f08020819 */ /* 0x000fe400000006ff */
[----:B------:R-:W-:Y:S01]  /*2fe0*/  SHF.L.U32 R0, R11, 0x1f, RZ ;  /* 0x0000001f0b007819 */ /* 0x000fe200000006ff */
[----:B------:R-:W-:Y:S01]  /*2ff0*/  @!PT LDS RZ, [RZ] ;  /* 0x00000000fffff984 */ /* 0x000fe20000000800 */
[----:B------:R-:W-:Y:S01]  /*3000*/  @!PT LDS RZ, [RZ] ;  /* 0x00000000fffff984 */ /* 0x000fe20000000800 */
[----:B------:R-:W-:Y:S01]  /*3010*/  @!PT LDS RZ, [RZ] ;  /* 0x00000000fffff984 */ /* 0x000fe20000000800 */
[----:B------:R-:W-:Y:S01]  /*3020*/  @!PT LDS RZ, [RZ] ;  /* 0x00000000fffff984 */ /* 0x000fe20000000800 */
[----:B------:R2:W-:Y:S06]  /*3030*/  MEMBAR.ALL.CTA ;  /* 0x0000000000007992 */ /* 0x0005ec0000008000 */
[----:B--2---:R-:W2:Y:S02]  /*3040*/  FENCE.VIEW.ASYNC.S ;  /* 0x00000000000073c6 */ /* 0x004ea40000000000 */
[----:B--2---:R2:W-:Y:S01]  /*3050*/  SYNCS.ARRIVE.TRANS64.RED.A1T0 RZ, [R3+URZ], RZ ;  /* 0x000000ff03ff79a7 */ /* 0x0045e200081004ff */
[----:B------:R2:W4:Y:S01]  /*3060*/  @P0 SYNCS.PHASECHK.TRANS64.TRYWAIT P2, [UR4], R2 ;  /* 0x00000002ff0005a7 */ /* 0x0005220008041104 */
[----:B------:R-:W-:Y:S01]  /*3070*/  ULEA.HI UR4, UR18, UR18, URZ, 0x1 ;  /* 0x0000001212047291 */ /* 0x000fe2000f8f08ff */
[----:B-1----:R-:W-:-:S03]  /*3080*/  LOP3.LUT P1, RZ, R6, 0x1, RZ, 0xc0, !PT ;  /* 0x0000000106ff7812 */ /* 0x002fc6000782c0ff */
[----:B------:R-:W-:Y:S02]  /*3090*/  USHF.L.U32 UR9, UR4, 0x5, URZ ;  /* 0x0000000504097899 */ /* 0x000fe400080006ff */
[----:B------:R-:W-:Y:S02]  /*30a0*/  ULOP3.LUT UR4, UR4, 0xffe, URZ, 0xc0, !UPT ;  /* 0x00000ffe04047892 */ /* 0x000fe4000f8ec0ff */
[----:B------:R-:W-:Y:S02]  /*30b0*/  ULOP3.LUT UR9, UR9, 0xffffffc0, URZ, 0xc0, !UPT ;  /* 0xffffffc009097892 */ /* 0x000fe4000f8ec0ff */
[----:B------:R-:W-:Y:S02]  /*30c0*/  UIADD3 UR4, UPT, UPT, -UR4, UR18, URZ ;  /* 0x0000001204047290 */ /* 0x000fe4000fffe1ff */
[----:B------:R-:W-:Y:S01]  /*30d0*/  UIADD3 UR9, UPT, UPT, UR19, UR9, URZ ;  /* 0x0000000913097290 */ /* 0x000fe2000fffe0ff */
[----:B------:R-:W1:Y:S03]  /*30e0*/  SYNCS.PHASECHK.TRANS64.TRYWAIT P0, [UR8+0xb0], R0 ;  /* 0x0000b000ff0075a7 */ /* 0x000e660008001108 */
[----:B------:R-:W-:Y:S01]  /*30f0*/  ULEA UR9, UR4, UR9, 0x14 ;  /* 0x0000000904097291 */ /* 0x000fe2000f8ea0ff */
[----:B-12-4-:R-:W-:Y:S11]  /*3100*/  @!P0 BRA `(.L_x_55) ;  /* 0x00000034002c8947 */ /* 0x016ff60003800000 */
.L_x_115:
[----:B------:R-:W-:Y:S01]  /*3110*/  IADD3 R10, PT, PT, R10, 0x1, RZ ;  /* 0x000000010a0a7810 */ /* 0x000fe20007ffe0ff */
[----:B------:R-:W-:Y:S06]  /*3120*/  BRA.U !UP3, `(.L_x_56) ;  /* 0x000000010b987547 */ /* 0x000fec000b800000 */
[----:B------:R-:W-:Y:S01]  /*3130*/  UPLOP3.LUT UP4, UPT, UPT, UPT, UPT, 0x40, 0x4 ;  /* 0x000000000004789c */ /* 0x000fe20003f8e870 */
[----:B------:R-:W-:Y:S01]  /*3140*/  UMOV UR16, UR10 ;  /* 0x0000000a00107c82 */ /* 0x000fe20008000000 */
[----:B------:R-:W-:Y:S01]  /*3150*/  UMOV UR15, UR5 ;  /* 0x00000005000f7c82 */ /* 0x000fe20008000000 */
[----:B------:R-:W-:-:S08]  /*3160*/  UMOV UR14, UR17 ;  /* 0x00000011000e7c82 */ /* 0x000fd00008000000 */
.L_x_59:
[----:B------:R-:W-:Y:S02]  /*3170*/  UIADD3 UR16, UPT, UPT, UR16, 0x1, URZ ;  /* 0x0000000110107890 */ /* 0x000fe4000fffe0ff */
[----:B--2---:R-:W-:Y:S02]  /*3180*/  ULEA UR7, UR14, UR6, 0x3 ;  /* 0x000000060e077291 */ /* 0x004fe4000f8e18ff */
[----:B------:R-:W-:Y:S01]  /*3190*/  UISETP.NE.AND UP0, UPT, UR16, URZ, UPT ;  /* 0x000000ff1000728c */ /* 0x000fe2000bf05270 */
[----:B----4-:R-:W-:Y:S10]  /*31a0*/  @P2 BRA `(.L_x_57) ;  /* 0x00000000000c2947 */ /* 0x010ff40003800000 */
[----:B-1----:R-:W-:Y:S04]  /*31b0*/  SHF.L.U32 R3, R8, 0x1f, RZ ;  /* 0x0000001f08037819 */ /* 0x002fe800000006ff */
[----:B------:R-:W1:Y:S02]  /*31c0*/  SYNCS.PHASECHK.TRANS64.TRYWAIT P0, [UR7], R3 ;  /* 0x00000003ff0075a7 */ /* 0x000e640008001107 */
[----:B-1----:R-:W-:Y:S05]  /*31d0*/  @!P0 BRA `(.L_x_58) ;  /* 0x0000003400108947 */ /* 0x002fea0003800000 */
.L_x_57:
[----:B------:R-:W-:Y:S01]  /*31e0*/  UISETP.NE.AND UP1, UPT, UR15, 0x1, UPT ;  /* 0x000000010f00788c */ /* 0x000fe2000bf25270 */
[----:B------:R-:W-:Y:S01]  /*31f0*/  PLOP3.LUT P2, PT, PT, PT, PT, 0x80, 0x8 ;  /* 0x000000000008781c */ /* 0x000fe20003f4f070 */
[----:B------:R-:W-:Y:S02]  /*3200*/  UIADD3 UR17, UPT, UPT, UR14, 0x1, URZ ;  /* 0x000000010e117890 */ /* 0x000fe4000fffe0ff */
[----:B------:R-:W-:Y:S02]  /*3210*/  ULEA UR24, UR14, UR12, 0x8 ;  /* 0x0000000c0e187291 */ /* 0x000fe4000f8e40ff */
[----:B------:R-:W-:Y:S01]  /*3220*/  UISETP.NE.AND UP2, UPT, UR17, 0x5, UPT ;  /* 0x000000051100788c */ /* 0x000fe2000bf45270 */
[----:B------:R-:W-:Y:S01]  /*3230*/  PLOP3.LUT P0, PT, PT, PT, UP1, 0x80, 0x8 ;  /* 0x000000000008781c */ /* 0x000fe20003f0f018 */
[----:B------:R-:W-:Y:S02]  /*3240*/  ULEA UR26, UR14, UR11, 0x8 ;  /* 0x0000000b0e1a7291 */ /* 0x000fe4000f8e40ff */
[----:B------:R-:W-:Y:S02]  /*3250*/  USEL UR13, URZ, 0x1, UP2 ;  /* 0x00000001ff0d7887 */ /* 0x000fe40009000000 */
[----:B------:R-:W-:Y:S02]  /*3260*/  USEL UR17, UR17, URZ, UP2 ;  /* 0x000000ff11117287 */ /* 0x000fe40009000000 */
[----:B------:R-:W-:Y:S02]  /*3270*/  UIADD3 UR30, UPT, UPT, UR24, 0x2, URZ ;  /* 0x00000002181e7890 */ /* 0x000fe4000fffe0ff */
[----:B------:R-:W-:Y:S01]  /*3280*/  @UP1 ULEA UR4, UR17, UR6, 0x3 ;  /* 0x0000000611041291 */ /* 0x000fe2000f8e18ff */
[----:B------:R-:W-:Y:S01]  /*3290*/  LOP3.LUT R8, R8, UR13, RZ, 0x3c, !PT ;  /* 0x0000000d08087c12 */ /* 0x000fe2000f8e3cff */
[----:B------:R-:W-:Y:S02]  /*32a0*/  UIADD3 UR28, UPT, UPT, UR26, 0x2, URZ ;  /* 0x000000021a1c7890 */ /* 0x000fe4000fffe0ff */
[----:B------:R-:W-:Y:S01]  /*32b0*/  UIADD3 UR7, UPT, UPT, UR7, 0x28, URZ ;  /* 0x0000002807077890 */ /* 0x000fe2000fffe0ff */
[----:B-1----:R-:W-:Y:S01]  /*32c0*/  @P0 SHF.L.U32 R0, R8, 0x1f, RZ ;  /* 0x0000001f08000819 */ /* 0x002fe200000006ff */
[----:B------:R-:W-:Y:S01]  /*32d0*/  UMOV UR25, 0x80004020 ;  /* 0x8000402000197882 */ /* 0x000fe20000000000 */
[----:B------:R-:W-:Y:S01]  /*32e0*/  UMOV UR27, 0x80004020 ;  /* 0x80004020001b7882 */ /* 0x000fe20000000000 */
[----:B------:R-:W-:Y:S01]  /*32f0*/  UMOV UR31, 0x80004020 ;  /* 0x80004020001f7882 */ /* 0x000fe20000000000 */
[----:B------:R2:W4:Y:S01]  /*3300*/  @P0 SYNCS.PHASECHK.TRANS64.TRYWAIT P2, [UR4], R0 ;  /* 0x00000000ff0005a7 */ /* 0x0005220008041104 */
[----:B------:R-:W-:Y:S01]  /*3310*/  UIADD3 UR15, UPT, UPT, UR15, -0x1, URZ ;  /* 0xffffffff0f0f7890 */ /* 0x000fe2000fffe0ff */
[----:B------:R2:W-:Y:S01]  /*3320*/  UTCQMMA gdesc[UR26], gdesc[UR24], tmem[UR9], tmem[UR22], idesc[UR23], UP4 ;  /* 0x00ff16181a0075ea */ /* 0x0005e2000a000309 */
[----:B------:R-:W-:Y:S01]  /*3330*/  UPLOP3.LUT UP4, UPT, UPT, UPT, UPT, 0x80, 0x8 ;  /* 0x000000000008789c */ /* 0x000fe20003f8f070 */
[----:B------:R-:W-:Y:S01]  /*3340*/  UMOV UR29, 0x80004020 ;  /* 0x80004020001d7882 */ /* 0x000fe20000000000 */
[----:B------:R-:W-:Y:S01]  /*3350*/  UMOV UR14, UR17 ;  /* 0x00000011000e7c82 */ /* 0x000fe20008000000 */
[----:B------:R2:W-:Y:S01]  /*3360*/  UTCQMMA gdesc[UR28], gdesc[UR30], tmem[UR9], tmem[UR20], idesc[UR21], UPT ;  /* 0x00ff141e1c0075ea */ /* 0x0005e2000b800309 */
[----:B------:R2:W-:Y:S01]  /*3370*/  UTCBAR [UR7], URZ ;  /* 0x000000ff070073e9 */ /* 0x0005e200080000ff */
[----:B------:R-:W-:Y:S06]  /*3380*/  BRA.U UP0, `(.L_x_59) ;  /* 0xfffffffd00787547 */ /* 0x000fec000b83ffff */
.L_x_56:
[----:B------:R-:W-:Y:S01]  /*3390*/  UIADD3 UR18, UPT, UPT, UR18, 0x1, URZ ;  /* 0x0000000112127890 */ /* 0x000fe2000fffe0ff */
[C---:B------:R-:W-:Y:S01]  /*33a0*/  ISETP.NE.AND P0, PT, R10.reuse, 0x2, PT ;  /* 0x000000020a00780c */ /* 0x040fe20003f05270 */
[----:B------:R-:W-:Y:S02]  /*33b0*/  UIADD3 UR8, UPT, UPT, UR8, 0x90, URZ ;  /* 0x0000009008087890 */ /* 0x000fe4000fffe0ff */
[----:B------:R-:W-:Y:S01]  /*33c0*/  UISETP.NE.AND UP0, UPT, UR18, 0x4, UPT ;  /* 0x000000041200788c */ /* 0x000fe2000bf05270 */
[----:B-12---:R-:W-:Y:S02]  /*33d0*/  SEL R0, RZ, 0x1, P0 ;  /* 0x00000001ff007807 */ /* 0x006fe40000000000 */
[----:B------:R-:W-:Y:S01]  /*33e0*/  SEL R10, R10, RZ, P0 ;  /* 0x000000ff0a0a7207 */ /* 0x000fe20000000000 */
[----:B------:R-:W-:Y:S01]  /*33f0*/  USEL UR4, URZ, 0x1, UP0 ;  /* 0x00000001ff047887 */ /* 0x000fe20008000000 */
[----:B------:R-:W-:Y:S01]  /*3400*/  LOP3.LUT R9, R9, R0, RZ, 0x3c, !PT ;  /* 0x0000000009097212 */ /* 0x000fe200078e3cff */
[----:B------:R-:W-:Y:S01]  /*3410*/  USEL UR18, UR18, URZ, UP0 ;  /* 0x000000ff12127287 */ /* 0x000fe20008000000 */
[----:B------:R1:W-:Y:S03]  /*3420*/  UTCBAR [UR8], URZ ;  /* 0x000000ff080073e9 */ /* 0x0003e600080000ff */
[----:B------:R-:W-:Y:S01]  /*3430*/  LOP3.LUT R11, R11, UR4, RZ, 0x3c, !PT ;  /* 0x000000040b0b7c12 */ /* 0x000fe2000f8e3cff */
[----:B------:R-:W-:Y:S07]  /*3440*/  @P1 BRA `(.L_x_60) ;  /* 0xfffffff800b01947 */ /* 0x000fee000383ffff */
[----:B------:R-:W2:Y:S01]  /*3450*/  S2UR UR4, SR_CgaCtaId ;  /* 0x00000000000479c3 */ /* 0x000ea20000008800 */
[----:B------:R-:W-:Y:S01]  /*3460*/  ELECT P0, URZ, PT ;  /* 0x0000000000ff782f */ /* 0x000fe20003800000 */
[----:B------:R-:W-:Y:S01]  /*3470*/  IMAD.MOV.U32 R0, RZ, RZ, 0x1 ;  /* 0x00000001ff007424 */ /* 0x000fe200078e00ff */
[----:B------:R-:W-:Y:S01]  /*3480*/  UIADD3 UR6, UPT, UPT, UR6, 0xb0, URZ ;  /* 0x000000b006067890 */ /* 0x000fe2000fffe0ff */
[----:B------:R-:W-:Y:S01]  /*3490*/  SHF.L.U32 R3, R11, 0x1f, RZ ;  /* 0x0000001f0b037819 */ /* 0x000fe200000006ff */
[----:B------:R-:W-:-:S03]  /*34a0*/  UMOV UR5, 0x40 ;  /* 0x0000004000057882 */ /* 0x000fc60000000000 */
[----:B------:R-:W-:Y:S01]  /*34b0*/  UVIRTCOUNT.DEALLOC.SMPOOL 0x80 ;  /* 0x000000800000784c */ /* 0x000fe20000000000 */
[----:B--2---:R-:W-:Y:S02]  /*34c0*/  ULEA UR4, UR4, UR5, 0x18 ;  /* 0x0000000504047291 */ /* 0x004fe4000f8ec0ff */
[----:B------:R-:W-:-:S07]  /*34d0*/  ULEA UR5, UR18, UR6, 0x3 ;  /* 0x0000000612057291 */ /* 0x000fce000f8e18ff */
[----:B------:R2:W-:Y:S02]  /*34e0*/  @P0 STS.U8 [UR4+0x1c], R0 ;  /* 0x00001c00ff000988 */ /* 0x0005e40008000004 */
[----:B------:R-:W3:Y:S02]  /*34f0*/  SYNCS.PHASECHK.TRANS64.TRYWAIT P0, [UR5], R3 ;  /* 0x00000003ff0075a7 */ /* 0x000ee40008001105 */
[----:B--23--:R-:W-:Y:S05]  /*3500*/  @!P0 BRA `(.L_x_61) ;  /* 0x00000030005c8947 */ /* 0x00cfea0003800000 */
.L_x_118:
[----:B------:R-:W-:-:S04]  /*3510*/  UIADD3 UR7, UPT, UPT, UR18, 0x1, URZ ;  /* 0x0000000112077890 */ /* 0x000fc8000fffe0ff */
[----:B------:R-:W-:-:S04]  /*3520*/  UISETP.NE.AND UP0, UPT, UR7, 0x4, UPT ;  /* 0x000000040700788c */ /* 0x000fc8000bf05270 */
[----:B-1----:R-:W-:Y:S02]  /*3530*/  USEL UR8, URZ, 0x1, UP0 ;  /* 0x00000001ff087887 */ /* 0x002fe40008000000 */
[----:B------:R-:W-:-:S04]  /*3540*/  USEL UR7, UR7, URZ, UP0 ;  /* 0x000000ff07077287 */ /* 0x000fc80008000000 */
[----:B------:R-:W-:Y:S01]  /*3550*/  ULEA UR5, UR7, UR6, 0x3 ;  /* 0x0000000607057291 */ /* 0x000fe2000f8e18ff */
[----:B------:R-:W-:-:S04]  /*3560*/  LOP3.LUT R2, R11, UR8, RZ, 0x3c, !PT ;  /* 0x000000080b027c12 */ /* 0x000fc8000f8e3cff */
[----:B--2---:R-:W-:-:S04]  /*3570*/  SHF.L.U32 R3, R2, 0x1f, RZ ;  /* 0x0000001f02037819 */ /* 0x004fc800000006ff */
[----:B------:R-:W1:Y:S02]  /*3580*/  SYNCS.PHASECHK.TRANS64.TRYWAIT P0, [UR5], R3 ;  /* 0x00000003ff0075a7 */ /* 0x000e640008001105 */
[----:B-1----:R-:W-:Y:S05]  /*3590*/  @!P0 BRA `(.L_x_62) ;  /* 0x0000003000508947 */ /* 0x002fea0003800000 */
.L_x_120:
        /* <DEDUP_REMOVED lines=9> */
.L_x_122:
[----:B------:R-:W-:-:S04]  /*3630*/  UIADD3 UR7, UPT, UPT, UR7, 0x1, URZ ;  /* 0x0000000107077890 */ /* 0x000fc8000fffe0ff */
[----:B------:R-:W-:-:S04]  /*3640*/  UISETP.NE.AND UP0, UPT, UR7, 0x4, UPT ;  /* 0x000000040700788c */ /* 0x000fc8000bf05270 */
[----:B------:R-:W-:Y:S02]  /*3650*/  USEL UR5, URZ, 0x1, UP0 ;  /* 0x00000001ff057887 */ /* 0x000fe40008000000 */
[----:B------:R-:W-:-:S04]  /*3660*/  USEL UR7, UR7, URZ, UP0 ;  /* 0x000000ff07077287 */ /* 0x000fc80008000000 */
[----:B------:R-:W-:Y:S01]  /*3670*/  ULEA UR7, UR7, UR6, 0x3 ;  /* 0x0000000607077291 */ /* 0x000fe2000f8e18ff */
[----:B-1----:R-:W-:-:S04]  /*3680*/  LOP3.LUT R3, R2, UR5, RZ, 0x3c, !PT ;  /* 0x0000000502037c12 */ /* 0x002fc8000f8e3cff */
[----:B------:R-:W-:-:S04]  /*3690*/  SHF.L.U32 R3, R3, 0x1f, RZ ;  /* 0x0000001f03037819 */ /* 0x000fc800000006ff */
[----:B------:R-:W1:Y:S02]  /*36a0*/  SYNCS.PHASECHK.TRANS64.TRYWAIT P0, [UR7], R3 ;  /* 0x00000003ff0075a7 */ /* 0x000e640008001107 */
[----:B-1----:R-:W-:Y:S05]  /*36b0*/  @!P0 BRA `(.L_x_64) ;  /* 0x0000003000388947 */ /* 0x002fea0003800000 */
.L_x_124:
[----:B------:R-:W-:Y:S01]  /*36c0*/  NOP ;  /* 0x0000000000007918 */ /* 0x000fe20000000000 */
[----:B-1----:R-:W1:Y:S01]  /*36d0*/  LDS R0, [UR4+0x14] ;  /* 0x00001404ff007984 */ /* 0x002e620008000800 */
[----:B------:R-:W-:Y:S01]  /*36e0*/  ULOP3.LUT UR6, UR19, 0xffff, URZ, 0xc0, !UPT ;  /* 0x0000ffff13067892 */ /* 0x000fe2000f8ec0ff */
[----:B------:R-:W-:Y:S01]  /*36f0*/  UMOV UR8, 0xffff ;  /* 0x0000ffff00087882 */ /* 0x000fe20000000000 */
[----:B------:R-:W-:Y:S02]  /*3700*/  UMOV UR5, 0x1 ;  /* 0x0000000100057882 */ /* 0x000fe40000000000 */
[----:B------:R-:W-:-:S04]  /*3710*/  USHF.R.U32.HI UR6, URZ, 0x5, UR6 ;  /* 0x00000005ff067899 */ /* 0x000fc80008011606 */
[----:B------:R-:W-:Y:S02]  /*3720*/  USHF.L.U32 UR8, UR8, UR6, URZ ;  /* 0x0000000608087299 */ /* 0x000fe400080006ff */
[----:B------:R-:W-:-:S04]  /*3730*/  USHF.L.U32 UR5, UR5, UR6, URZ ;  /* 0x0000000605057299 */ /* 0x000fc800080006ff */
[----:B-1----:R-:W-:-:S04]  /*3740*/  LOP3.LUT R0, R0, UR8, RZ, 0xc0, !PT ;  /* 0x0000000800007c12 */ /* 0x002fc8000f8ec0ff */
[----:B------:R-:W-:-:S13]  /*3750*/  ISETP.NE.AND P0, PT, R0, UR8, PT ;  /* 0x0000000800007c0c */ /* 0x000fda000bf05270 */
[----:B------:R-:W-:Y:S05]  /*3760*/  @P0 BRA `(.L_x_65) ;  /* 0x0000000000580947 */ /* 0x000fea0003800000 */
[----:B------:R-:W1:Y:S02]  /*3770*/  LDS R0, [UR4+0x18] ;  /* 0x00001804ff007984 */ /* 0x000e640008000800 */
[----:B-1----:R-:W-:-:S04]  /*3780*/  LOP3.LUT R0, R0, UR5, RZ, 0xc0, !PT ;  /* 0x0000000500007c12 */ /* 0x002fc8000f8ec0ff */
[----:B------:R-:W-:-:S13]  /*3790*/  ISETP.NE.AND P0, PT, R0, UR5, PT ;  /* 0x0000000500007c0c */ /* 0x000fda000bf05270 */
[----:B------:R-:W-:Y:S05]  /*37a0*/  @P0 BRA `(.L_x_66) ;  /* 0x00000000003c0947 */ /* 0x000fea0003800000 */
[----:B------:R-:W1:Y:S01]  /*37b0*/  S2R R2, SR_LANEID ;  /* 0x0000000000027919 */ /* 0x000e620000000000 */
[----:B------:R-:W-:Y:S01]  /*37c0*/  ULOP3.LUT UR8, URZ, UR8, URZ, 0x33, !UPT ;  /* 0x00000008ff087292 */ /* 0x000fe2000f8e33ff */
[----:B------:R-:W-:Y:S01]  /*37d0*/  LOP3.LUT R4, RZ, UR5, RZ, 0x33, !PT ;  /* 0x00000005ff047c12 */ /* 0x000fe2000f8e33ff */
[----:B------:R-:W-:Y:S02]  /*37e0*/  VOTEU.ANY UR7, UPT, PT ;  /* 0x0000000000077886 */ /* 0x000fe400038e0100 */
[----:B------:R-:W-:Y:S01]  /*37f0*/  UFLO.U32 UR7, UR7 ;  /* 0x00000007000772bd */ /* 0x000fe200080e0000 */
[----:B------:R-:W2:Y:S01]  /*3800*/  REDUX UR5, R4 ;  /* 0x00000000040573c4 */ /* 0x000ea20000000000 */
[----:B------:R-:W-:-:S06]  /*3810*/  IMAD.U32 R0, RZ, RZ, UR8 ;  /* 0x00000008ff007e24 */ /* 0x000fcc000f8e00ff */
[----:B------:R3:W-:Y:S01]  /*3820*/  UTCATOMSWS.AND URZ, UR8 ;  /* 0x0000000800ff79e3 */ /* 0x0007e20008000000 */
[----:B------:R-:W4:Y:S01]  /*3830*/  REDUX UR6, R0 ;  /* 0x00000000000673c4 */ /* 0x000f220000000000 */
[----:B-1----:R-:W-:Y:S01]  /*3840*/  ISETP.EQ.U32.AND P0, PT, R2, UR7, PT ;  /* 0x0000000702007c0c */ /* 0x002fe2000bf02070 */
[----:B--2---:R-:W-:Y:S01]  /*3850*/  IMAD.U32 R2, RZ, RZ, UR5 ;  /* 0x00000005ff027e24 */ /* 0x004fe2000f8e00ff */
[----:B----4-:R-:W-:-:S11]  /*3860*/  MOV R3, UR6 ;  /* 0x0000000600037c02 */ /* 0x010fd60008000f00 */
[----:B------:R3:W-:Y:S04]  /*3870*/  @P0 ATOMS.AND RZ, [UR4+0x14], R3 ;  /* 0x00001403ffff098c */ /* 0x0007e8000a800004 */
[----:B------:R3:W-:Y:S01]  /*3880*/  @P0 ATOMS.AND RZ, [UR4+0x18], R2 ;  /* 0x00001802ffff098c */ /* 0x0007e2000a800004 */
[----:B------:R-:W-:Y:S05]  /*3890*/  BRA `(.L_x_67) ;  /* 0x0000000000147947 */ /* 0x000fea0003800000 */
.L_x_66:
[----:B------:R-:W-:Y:S02]  /*38a0*/  MOV R2, 0x38c0 ;  /* 0x000038c000027802 */ /* 0x000fe40000000f00 */
[----:B----45:R-:W-:Y:S05]  /*38b0*/  CALL.REL.NOINC `($__internal_0_$__cuda_sm10x_tcgen05_guardrail_trap_col_being_dealloced_not_returned_by_alloc) ;  /* 0x0000003000547944 */ /* 0x030fea0003c00000 */
[----:B------:R-:W-:Y:S05]  /*38c0*/  BRA `(.L_x_67) ;  /* 0x0000000000087947 */ /* 0x000fea0003800000 */
.L_x_65:
[----:B------:R-:W-:Y:S02]  /*38d0*/  MOV R2, 0x38f0 ;  /* 0x000038f000027802 */ /* 0x000fe40000000f00 */
[----:B----45:R-:W-:Y:S05]  /*38e0*/  CALL.REL.NOINC `($__internal_2_$__cuda_sm10x_tcgen05_guardrail_trap_unallocated_columns_being_dealloced) ;  /* 0x0000003000607944 */ /* 0x030fea0003c00000 */
.L_x_67:
[----:B------:R-:W-:Y:S01]  /*38f0*/  NOP ;  /* 0x0000000000007918 */ /* 0x000fe20000000000 */
[----:B---3--:R-:W-:Y:S05]  /*3900*/  EXIT ;  /* 0x000000000000794d */ /* 0x008fea0003800000 */
.L_x_49:
[----:B------:R-:W-:-:S09]  /*3910*/  UISETP.NE.OR UP2, UPT, UR8, 0x3, !UP2 ;  /* 0x000000030800788c */ /* 0x000fd2000d745670 */
[----:B------:R-:W-:Y:S05]  /*3920*/  BRA.U UP2, `(.L_x_68) ;  /* 0x0000000902c87547 */ /* 0x000fea000b800000 */
[----:B------:R-:W1:Y:S01]  /*3930*/  LDCU.64 UR6, c[0x0][0x888] ;  /* 0x00011100ff0677ac */ /* 0x000e620008000a00 */
[----:B------:R-:W2:Y:S01]  /*3940*/  LDC R0, c[0x0][0xb30] ;  /* 0x0002cc00ff007b82 */ /* 0x000ea20000000800 */
[----:B------:R-:W-:Y:S01]  /*3950*/  IMAD.MOV.U32 R30, RZ, RZ, 0x1 ;  /* 0x00000001ff1e7424 */ /* 0x000fe200078e00ff */
[----:B------:R-:W-:Y:S01]  /*3960*/  CS2R R28, SRZ ;  /* 0x00000000001c7805 */ /* 0x000fe2000001ff00 */
[----:B------:R-:W4:Y:S01]  /*3970*/  LDCU.64 UR4, c[0x0][0x890] ;  /* 0x00011200ff0477ac */ /* 0x000f220008000a00 */
[----:B------:R-:W-:Y:S01]  /*3980*/  IMAD.MOV.U32 R25, RZ, RZ, 0x1000 ;  /* 0x00001000ff197424 */ /* 0x000fe200078e00ff */
[----:B------:R-:W-:-:S03]  /*3990*/  UMOV UR8, 0x400 ;  /* 0x0000040000087882 */ /* 0x000fc60000000000 */
[----:B------:R-:W3:Y:S01]  /*39a0*/  LDC R19, c[0x0][0x370] ;  /* 0x0000dc00ff137b82 */ /* 0x000ee20000000800 */
[----:B------:R-:W-:-:S07]  /*39b0*/  UPLOP3.LUT UP1, UPT, UPT, UPT, UPT, 0x40, 0x4 ;  /* 0x000000000004789c */ /* 0x000fce0003f2e870 */
[----:B------:R-:W3:Y:S01]  /*39c0*/  LDC R2, c[0x0][0xb0c] ;  /* 0x0002c300ff027b82 */ /* 0x000ee20000000800 */
[----:B-1----:R-:W-:Y:S02]  /*39d0*/  UISETP.NE.U32.AND UP2, UPT, UR6, URZ, UPT ;  /* 0x000000ff0600728c */ /* 0x002fe4000bf45070 */
[----:B------:R-:W-:Y:S02]  /*39e0*/  ULEA UR6, UR37, UR8, 0x18 ;  /* 0x0000000825067291 */ /* 0x000fe4000f8ec0ff */
[----:B------:R-:W-:Y:S02]  /*39f0*/  UISETP.NE.AND.EX UP2, UPT, UR7, URZ, UPT, UP2 ;  /* 0x000000ff0700728c */ /* 0x000fe4000bf45320 */
[----:B------:R-:W-:Y:S01]  /*3a00*/  UIADD3 UR7, UPT, UPT, UR6, 0x50, URZ ;  /* 0x0000005006077890 */ /* 0x000fe2000fffe0ff */
[----:B------:R-:W1:Y:S01]  /*3a10*/  LDC R18, c[0x0][0xb20] ;  /* 0x0002c800ff127b82 */ /* 0x000e620000000800 */
[----:B----4-:R-:W-:Y:S01]  /*3a20*/  UISETP.NE.U32.AND UP3, UPT, UR4, URZ, UPT ;  /* 0x000000ff0400728c */ /* 0x010fe2000bf65070 */
[----:B--2---:R-:W-:Y:S01]  /*3a30*/  ISETP.NE.AND P1, PT, R0, 0x1, PT ;  /* 0x000000010000780c */ /* 0x004fe20003f25270 */
[----:B------:R-:W-:-:S02]  /*3a40*/  UPRMT UR37, UR37, 0x654, UR7 ;  /* 0x0000065425257896 */ /* 0x000fc40008000007 */
[----:B------:R-:W-:-:S03]  /*3a50*/  UISETP.NE.AND.EX UP3, UPT, UR5, URZ, UPT, UP3 ;  /* 0x000000ff0500728c */ /* 0x000fc6000bf65330 */
[----:B------:R-:W2:Y:S08]  /*3a60*/  LDC.64 R32, c[0x0][0x348] ;  /* 0x0000d200ff207b82 */ /* 0x000eb00000000a00 */
[----:B------:R-:W4:Y:S08]  /*3a70*/  LDC.64 R16, c[0x0][0xb10] ;  /* 0x0002c400ff107b82 */ /* 0x000f300000000a00 */
[----:B------:R-:W1:Y:S08]  /*3a80*/  LDC.64 R6, c[0x0][0xb18] ;  /* 0x0002c600ff067b82 */ /* 0x000e700000000a00 */
[----:B------:R-:W1:Y:S08]  /*3a90*/  LDC.64 R4, c[0x0][0xb28] ;  /* 0x0002ca00ff047b82 */ /* 0x000e700000000a00 */
[----:B---3--:R-:W1:Y:S02]  /*3aa0*/  LDC R24, c[0x0][0x374] ;  /* 0x0000dd00ff187b82 */ /* 0x008e640000000800 */
.L_x_76:
[C---:B------:R-:W-:Y:S02]  /*3ab0*/  LEA R0, R29.reuse, UR6, 0x3 ;  /* 0x000000061d007c11 */ /* 0x040fe4000f8e18ff */
[----:B------:R-:W-:Y:S02]  /*3ac0*/  SHF.L.U32 R3, R28, 0x1f, RZ ;  /* 0x0000001f1c037819 */ /* 0x000fe400000006ff */
[----:B------:R-:W-:Y:S02]  /*3ad0*/  LEA R20, R29, UR6, 0x4 ;  /* 0x000000061d147c11 */ /* 0x000fe4000f8e20ff */
[----:B---3--:R-:W3:Y:S02]  /*3ae0*/  SYNCS.PHASECHK.TRANS64.TRYWAIT P0, [R0+URZ+0x70], R3 ;  /* 0x00007003000075a7 */ /* 0x008ee400080011ff */
[----:B---3--:R-:W-:Y:S05]  /*3af0*/  @!P0 BRA `(.L_x_69) ;  /* 0x0000002c00408947 */ /* 0x008fea0003800000 */
.L_x_125:
[----:B------:R-:W-:Y:S01]  /*3b00*/  ISETP.GE.AND P0, PT, R40, 0x1, PT ;  /* 0x000000012800780c */ /* 0x000fe20003f06270 */
[----:B------:R-:W1:Y:S01]  /*3b10*/  LDS.128 R20, [R20+0x100] ;  /* 0x0001000014147984 */ /* 0x000e620000000c00 */
[----:B------:R-:W-:Y:S01]  /*3b20*/  ISETP.NE.U32.AND P4, PT, RZ, UR4, PT ;  /* 0x00000004ff007c0c */ /* 0x000fe2000bf85070 */
[----:B---3--:R-:W-:Y:S01]  /*3b30*/  VIADD R0, R0, 0x80 ;  /* 0x0000008000007836 */ /* 0x008fe20000000000 */
[----:B------:R-:W-:Y:S02]  /*3b40*/  SHF.L.U32 R26, R30, 0x1f, RZ ;  /* 0x0000001f1e1a7819 */ /* 0x000fe400000006ff */
[----:B------:R-:W-:Y:S02]  /*3b50*/  ISETP.NE.AND.EX P4, PT, RZ, UR5, PT, P4 ;  /* 0x00000005ff007c0c */ /* 0x000fe4000bf85340 */
[----:B------:R-:W-:Y:S01]  /*3b60*/  PRMT R0, RZ, 0x654, R0 ;  /* 0x00000654ff007816 */ /* 0x000fe20000000000 */
[----:B------:R-:W-:Y:S01]  /*3b70*/  @!PT LDS RZ, [RZ] ;  /* 0x00000000fffff984 */ /* 0x000fe20000000800 */
[----:B------:R-:W-:Y:S01]  /*3b80*/  @!PT LDS RZ, [RZ] ;  /* 0x00000000fffff984 */ /* 0x000fe20000000800 */
[----:B------:R-:W-:Y:S01]  /*3b90*/  @!PT LDS RZ, [RZ] ;  /* 0x00000000fffff984 */ /* 0x000fe20000000800 */
[----:B------:R-:W-:Y:S01]  /*3ba0*/  @!PT LDS RZ, [RZ] ;  /* 0x00000000fffff984 */ /* 0x000fe20000000800 */
[----:B------:R3:W-:Y:S06]  /*3bb0*/  MEMBAR.ALL.CTA ;  /* 0x0000000000007992 */ /* 0x0007ec0000008000 */
[----:B---3--:R-:W3:Y:S02]  /*3bc0*/  FENCE.VIEW.ASYNC.S ;  /* 0x00000000000073c6 */ /* 0x008ee40000000000 */
[----:B---3--:R3:W-:Y:S01]  /*3bd0*/  SYNCS.ARRIVE.TRANS64.RED.A1T0 RZ, [R0+URZ], RZ ;  /* 0x000000ff00ff79a7 */ /* 0x0087e200081004ff */
[----:B-1----:R-:W-:Y:S11]  /*3be0*/  LOP3.LUT P3, RZ, R22, 0x1, RZ, 0xc0, !PT ;  /* 0x0000000116ff7812 */ /* 0x002ff6000786c0ff */
[----:B------:R-:W-:Y:S02]  /*3bf0*/  @!UPT UIADD3 URZ, UPT, UPT, URZ, URZ, URZ ;  /* 0x000000fffffff290 */ /* 0x000fe4000fffe0ff */
[----:B------:R-:W-:Y:S02]  /*3c00*/  @P3 MOV R13, R20 ;  /* 0x00000014000d3202 */ /* 0x000fe40000000f00 */
[----:B------:R-:W-:Y:S01]  /*3c10*/  @P3 LOP3.LUT R8, R21, 0xffff, RZ, 0xc0, !PT ;  /* 0x0000ffff15083812 */ /* 0x000fe200078ec0ff */
[----:B---3--:R-:W-:Y:S06]  /*3c20*/  @!P0 BRA `(.L_x_70) ;  /* 0x0000000000a48947 */ /* 0x008fec0003800000 */
[----:B------:R-:W-:Y:S01]  /*3c30*/  IMAD.HI.U32 R31, R24, R7, RZ ;  /* 0x00000007181f7227 */ /* 0x000fe200078e00ff */
[----:B------:R-:W-:Y:S02]  /*3c40*/  ISETP.NE.AND P0, PT, R6, 0x1, PT ;  /* 0x000000010600780c */ /* 0x000fe40003f05270 */
[----:B------:R-:W-:Y:S01]  /*3c50*/  ISETP.NE.AND P2, PT, R40, 0x1, PT ;  /* 0x000000012800780c */ /* 0x000fe20003f45270 */
[----:B----4-:R-:W-:Y:S01]  /*3c60*/  IMAD.HI.U32 R34, R19, R16, RZ ;  /* 0x0000001013227227 */ /* 0x010fe200078e00ff */
[----:B------:R-:W-:Y:S02]  /*3c70*/  SHF.R.U32.HI R31, RZ, R18, R31 ;  /* 0x00000012ff1f7219 */ /* 0x000fe4000001161f */
[----:B------:R-:W-:Y:S01]  /*3c80*/  ISETP.NE.AND P5, PT, R2, 0x1, PT ;  /* 0x000000010200780c */ /* 0x000fe20003fa5270 */
[----:B------:R-:W-:Y:S01]  /*3c90*/  IMAD.HI.U32 R36, R13, R16, RZ ;  /* 0x000000100d247227 */ /* 0x000fe200078e00ff */
[----:B------:R-:W-:Y:S02]  /*3ca0*/  SHF.R.U32.HI R34, RZ, R17, R34 ;  /* 0x00000011ff227219 */ /* 0x000fe40000011622 */
[----:B------:R-:W-:Y:S01]  /*3cb0*/  SEL R3, R24, R31, !P0 ;  /* 0x0000001f18037207 */ /* 0x000fe20004000000 */
[C---:B------:R-:W-:Y:S01]  /*3cc0*/  IMAD.HI.U32 R31, R8.reuse, R7, RZ ;  /* 0x00000007081f7227 */ /* 0x040fe200078e00ff */
[----:B------:R-:W-:Y:S02]  /*3cd0*/  SEL R11, R19, R34, !P5 ;  /* 0x00000022130b7207 */ /* 0x000fe40006800000 */
[----:B------:R-:W-:Y:S01]  /*3ce0*/  SHF.R.U32.HI R36, RZ, R17, R36 ;  /* 0x00000011ff247219 */ /* 0x000fe20000011624 */
[----:B------:R-:W-:Y:S01]  /*3cf0*/  IMAD.HI.U32 R38, R3, R4, RZ ;  /* 0x0000000403267227 */ /* 0x000fe200078e00ff */
[----:B------:R-:W-:Y:S03]  /*3d00*/  SHF.R.U32.HI R31, RZ, R18, R31 ;  /* 0x00000012ff1f7219 */ /* 0x000fe6000001161f */
[----:B------:R-:W-:Y:S01]  /*3d10*/  IMAD.HI.U32 R34, R11, R4, RZ ;  /* 0x000000040b227227 */ /* 0x000fe200078e00ff */
[----:B------:R-:W-:Y:S02]  /*3d20*/  @P2 SHF.R.U32.HI R3, RZ, R5, R38 ;  /* 0x00000005ff032219 */ /* 0x000fe40000011626 */
[----:B------:R-:W-:Y:S02]  /*3d30*/  SEL R9, R8, R31, !P0 ;  /* 0x0000001f08097207 */ /* 0x000fe40004000000 */
[----:B------:R-:W-:Y:S01]  /*3d40*/  @P2 SHF.R.U32.HI R11, RZ, R5, R34 ;  /* 0x00000005ff0b2219 */ /* 0x000fe20000011622 */
[C---:B------:R-:W-:Y:S01]  /*3d50*/  IMAD R10, R40.reuse, R3, RZ ;  /* 0x00000003280a7224 */ /* 0x040fe200078e02ff */
[----:B------:R-:W-:Y:S01]  /*3d60*/  SEL R3, R13, R36, !P5 ;  /* 0x000000240d037207 */ /* 0x000fe20006800000 */
[C---:B------:R-:W-:Y:S03]  /*3d70*/  IMAD.HI.U32 R14, R9.reuse, R4, RZ ;  /* 0x00000004090e7227 */ /* 0x040fe600078e00ff */
[----:B------:R-:W-:Y:S01]  /*3d80*/  ISETP.GE.AND P0, PT, R9, R10, PT ;  /* 0x0000000a0900720c */ /* 0x000fe20003f06270 */
[C---:B------:R-:W-:Y:S01]  /*3d90*/  IMAD R12, R40.reuse, R11, RZ ;  /* 0x0000000b280c7224 */ /* 0x040fe200078e02ff */
[-C--:B------:R-:W-:Y:S04]  /*3da0*/  SHF.R.U32.HI R14, RZ, R5.reuse, R14 ;  /* 0x00000005ff0e7219 */ /* 0x080fe8000001160e */
[----:B------:R-:W-:Y:S02]  /*3db0*/  ISETP.GE.OR P0, PT, R3, R12, P0 ;  /* 0x0000000c0300720c */ /* 0x000fe40000706670 */
[----:B------:R-:W-:Y:S05]  /*3dc0*/  SEL R15, R9, R14, !P2 ;  /* 0x0000000e090f7207 */ /* 0x000fea0005000000 */
[----:B------:R-:W-:Y:S04]  /*3dd0*/  IMAD.MOV R14, RZ, RZ, -R15 ;  /* 0x000000ffff0e7224 */ /* 0x000fe800078e0a0f */
[----:B------:R-:W-:Y:S02]  /*3de0*/  IMAD R14, R40, R14, R9 ;  /* 0x0000000e280e7224 */ /* 0x000fe400078e0209 */
[C---:B------:R-:W-:Y:S05]  /*3df0*/  @!P0 IMAD.HI.U32 R10, R3.reuse, R4, RZ ;  /* 0x00000004030a8227 */ /* 0x040fea00078e00ff */
[----:B------:R-:W-:Y:S04]  /*3e00*/  @!P0 SHF.R.U32.HI R10, RZ, R5, R10 ;  /* 0x00000005ff0a8219 */ /* 0x000fe8000001160a */
[----:B------:R-:W-:Y:S01]  /*3e10*/  @!P0 SEL R0, R3, R10, !P2 ;  /* 0x0000000a03008207 */ /* 0x000fe20005000000 */
[----:B------:R-:W-:Y:S03]  /*3e20*/  IMAD.MOV R10, RZ, RZ, -R3 ;  /* 0x000000ffff0a7224 */ /* 0x000fe600078e0a03 */
[----:B------:R-:W-:Y:S01]  /*3e30*/  @!P0 IADD3 R15, PT, PT, R15, -R0, RZ ;  /* 0x800000000f0f8210 */ /* 0x000fe20007ffe0ff */
[----:B------:R-:W-:Y:S01]  /*3e40*/  @!P0 IMAD R0, R11, R14, R0 ;  /* 0x0000000e0b008224 */ /* 0x000fe200078e0200 */
[----:B------:R-:W-:Y:S01]  /*3e50*/  IADD3 R11, PT, PT, -R9, RZ, RZ ;  /* 0x000000ff090b7210 */ /* 0x000fe20007ffe1ff */
[----:B------:R-:W-:Y:S02]  /*3e60*/  IMAD R13, R2, R10, R13 ;  /* 0x0000000a020d7224 */ /* 0x000fe400078e020d */
[----:B------:R-:W-:Y:S02]  /*3e70*/  @!P0 IMAD R9, R15, R40, R3 ;  /* 0x000000280f098224 */ /* 0x000fe400078e0203 */
[----:B------:R-:W-:Y:S02]  /*3e80*/  @!P0 IMAD.MOV.U32 R3, RZ, RZ, R0 ;  /* 0x000000ffff038224 */ /* 0x000fe400078e0000 */
[----:B------:R-:W-:Y:S02]  /*3e90*/  IMAD R8, R6, R11, R8 ;  /* 0x0000000b06087224 */ /* 0x000fe400078e0208 */
[----:B------:R-:W-:Y:S02]  /*3ea0*/  IMAD R13, R3, R2, R13 ;  /* 0x00000002030d7224 */ /* 0x000fe400078e020d */
[----:B------:R-:W-:Y:S02]  /*3eb0*/  IMAD R8, R9, R6, R8 ;  /* 0x0000000609087224 */ /* 0x000fe400078e0208 */
.L_x_70:
[----:B------:R-:W-:Y:S05]  /*3ec0*/  BRA.U UP1, `(.L_x_71) ;  /* 0x0000000101107547 */ /* 0x000fea000b800000 */
[----:B------:R-:W-:Y:S04]  /*3ed0*/  MOV R0, UR13 ;  /* 0x0000000d00007c02 */ /* 0x000fe80008000f00 */
[----:B------:R-:W-:Y:S04]  /*3ee0*/  SHF.L.U32 R3, R0, 0x1f, RZ ;  /* 0x0000001f00037819 */ /* 0x000fe800000006ff */
[----:B------:R-:W1:Y:S02]  /*3ef0*/  SYNCS.PHASECHK.TRANS64.TRYWAIT P0, [UR6+0x68], R3 ;  /* 0x00006803ff0075a7 */ /* 0x000e640008001106 */
[----:B-1----:R-:W-:Y:S05]  /*3f00*/  @!P0 BRA `(.L_x_72) ;  /* 0x0000002800508947 */ /* 0x002fea0003800000 */
.L_x_71:
[----:B------:R-:W-:Y:S05]  /*3f10*/  BRA.U !UP3, `(.L_x_73) ;  /* 0x000000010b347547 */ /* 0x000fea000b800000 */
[----:B------:R-:W-:Y:S01]  /*3f20*/  UPLOP3.LUT UP0, UPT, UPT, UPT, UP2, 0x80, 0x8 ;  /* 0x000000000008789c */ /* 0x000fe20003f0f020 */
[----:B-1----:R-:W-:Y:S02]  /*3f30*/  HFMA2 R0, -RZ, RZ, 0, 5.9604644775390625e-08 ;  /* 0x00000001ff007431 */ /* 0x002fe400000001ff */
[----:B------:R-:W-:Y:S03]  /*3f40*/  IMAD.MOV.U32 R96, RZ, RZ, 0x1 ;  /* 0x00000001ff607424 */ /* 0x000fe600078e00ff */
[----:B------:R-:W-:Y:S05]  /*3f50*/  PLOP3.LUT P0, PT, PT, PT, UP0, 0x80, 0x8 ;  /* 0x000000000008781c */ /* 0x000fea0003f0f008 */
[----:B------:R-:W1:Y:S01]  /*3f60*/  @UP0 LDCU.64 UR8, c[0x0][0x888] ;  /* 0x00011100ff0807ac */ /* 0x000e620008000a00 */
[----:B------:R-:W-:Y:S07]  /*3f70*/  @UP0 UIMAD UR7, UR36, UR4, URZ ;  /* 0x00000004240702a4 */ /* 0x000fee000f8e02ff */
[----:B------:R-:W-:Y:S01]  /*3f80*/  @!P0 PRMT R96, R0, 0x7610, R96 ;  /* 0x0000761000608816 */ /* 0x000fe20000000060 */
[----:B-1----:R-:W-:Y:S03]  /*3f90*/  @UP0 UIMAD.WIDE UR8, UR7, 0x4, UR8 ;  /* 0x00000004070808a5 */ /* 0x002fe6000f8e0208 */
[----:B------:R-:W1:Y:S03]  /*3fa0*/  @!UP0 LDCU UR7, c[0x0][0x880] ;  /* 0x00011000ff0787ac */ /* 0x000e660008000800 */
[----:B------:R-:W-:Y:S01]  /*3fb0*/  IMAD.U32 R10, RZ, RZ, UR8 ;  /* 0x00000008ff0a7e24 */ /* 0x000fe2000f8e00ff */
[----:B------:R-:W-:Y:S05]  /*3fc0*/  MOV R11, UR9 ;  /* 0x00000009000b7c02 */ /* 0x000fea0008000f00 */
[----:B-----5:R3:W5:Y:S02]  /*3fd0*/  @P0 LDG.E R49, desc[UR40][R10.64] ;  /* 0x000000280a310981 */ /* 0x020764000c1e1900 */
[----:B-1-3--:R-:W-:Y:S07]  /*3fe0*/  @!P0 IMAD.U32 R49, RZ, RZ, UR7 ;  /* 0x00000007ff318e24 */ /* 0x00afee000f8e00ff */
.L_x_73:
[----:B-----5:R-:W-:Y:S01]  /*3ff0*/  @!P4 FSETP.EQ.AND P5, PT, R49, RZ, PT ;  /* 0x000000ff3100c20b */ /* 0x020fe20003fa2000 */
[----:B------:R-:W-:Y:S01]  /*4000*/  @!UPT UIADD3 URZ, UPT, UPT, URZ, URZ, URZ ;  /* 0x000000fffffff290 */ /* 0x000fe2000fffe0ff */
[----:B------:R-:W-:Y:S11]  /*4010*/  @!P4 BRA `(.L_x_74) ;  /* 0x000000000014c947 */ /* 0x000ff60003800000 */
[----:B------:R-:W-:Y:S02]  /*4020*/  LOP3.LUT P0, RZ, R96, 0xff, RZ, 0xc0, !PT ;  /* 0x000000ff60ff7812 */ /* 0x000fe4000780c0ff */
[----:B------:R-:W-:Y:S04]  /*4030*/  PLOP3.LUT P5, PT, PT, PT, UP0, 0x80, 0x8 ;  /* 0x000000000008781c */ /* 0x000fe80003faf008 */
[----:B------:R-:W-:Y:S07]  /*4040*/  PLOP3.LUT P5, PT, P5, PT, PT, 0x8, 0x80 ;  /* 0x000000000080781c */ /* 0x000fee0002fae170 */
[----:B------:R-:W-:Y:S11]  /*4050*/  @P0 FSETP.EQ.AND P5, PT, R49, RZ, PT ;  /* 0x000000ff3100020b */ /* 0x000ff60003fa2000 */
[----:B------:R-:W-:Y:S02]  /*4060*/  @!UPT UIADD3 URZ, UPT, UPT, URZ, URZ, URZ ;  /* 0x000000fffffff290 */ /* 0x000fe4000fffe0ff */
.L_x_74:
[----:B------:R-:W3:Y:S01]  /*4070*/  SYNCS.PHASECHK.TRANS64.TRYWAIT P4, [UR6+0x58], R26 ;  /* 0x0000581aff0075a7 */ /* 0x000ee20008081106 */
[----:B------:R-:W-:Y:S01]  /*4080*/  @P3 SHF.R.U32.HI R27, RZ, 0x10, R21 ;  /* 0x00000010ff1b3819 */ /* 0x000fe20000011615 */
[----:B------:R-:W-:Y:S01]  /*4090*/  VIADD R29, R29, 0x1 ;  /* 0x000000011d1d7836 */ /* 0x000fe20000000000 */
[----:B------:R-:W5:Y:S08]  /*40a0*/  LDC.64 R14, c[0x0][0xb10] ;  /* 0x0002c400ff0e7b82 */ /* 0x000f700000000a00 */
[----:B------:R-:W2:Y:S08]  /*40b0*/  LDC.64 R10, c[0x0][0xb18] ;  /* 0x0002c600ff0a7b82 */ /* 0x000eb00000000a00 */
[----:B-1----:R-:W1:Y:S08]  /*40c0*/  @!P1 LDC R0, c[0x0][0xb20] ;  /* 0x0002c800ff009b82 */ /* 0x002e700000000800 */
[----:B------:R-:W4:Y:S01]  /*40d0*/  @!P1 LDC R3, c[0x0][0xb0c] ;  /* 0x0002c300ff039b82 */ /* 0x000f220000000800 */
[----:B-----5:R-:W-:Y:S05]  /*40e0*/  @!P1 IMAD.HI.U32 R14, R13, R14, RZ ;  /* 0x0000000e0d0e9227 */ /* 0x020fea00078e00ff */
[----:B------:R-:W-:Y:S01]  /*40f0*/  @!P1 SHF.R.U32.HI R14, RZ, R15, R14 ;  /* 0x0000000fff0e9219 */ /* 0x000fe2000001160e */
[----:B--2---:R-:W-:Y:S01]  /*4100*/  @!P1 IMAD.HI.U32 R11, R8, R11, RZ ;  /* 0x0000000b080b9227 */ /* 0x004fe200078e00ff */
[----:B------:R-:W-:Y:S04]  /*4110*/  @!P1 ISETP.NE.AND P0, PT, R10, 0x1, PT ;  /* 0x000000010a00980c */ /* 0x000fe80003f05270 */
[----:B-1----:R-:W-:Y:S02]  /*4120*/  @!P1 SHF.R.U32.HI R9, RZ, R0, R11 ;  /* 0x00000000ff099219 */ /* 0x002fe4000001160b */
[----:B----4-:R-:W-:Y:S02]  /*4130*/  @!P1 ISETP.NE.AND P2, PT, R3, 0x1, PT ;  /* 0x000000010300980c */ /* 0x010fe40003f45270 */
[----:B------:R-:W-:Y:S02]  /*4140*/  @!P1 SEL R9, R8, R9, !P0 ;  /* 0x0000000908099207 */ /* 0x000fe40004000000 */
[----:B------:R-:W-:Y:S02]  /*4150*/  ELECT P0, URZ, PT ;  /* 0x0000000000ff782f */ /* 0x000fe40003800000 */
[----:B------:R-:W-:Y:S05]  /*4160*/  @!P1 SEL R14, R13, R14, !P2 ;  /* 0x0000000e0d0e9207 */ /* 0x000fea0005000000 */
[----:B------:R-:W-:Y:S02]  /*4170*/  @!P1 IMAD.IADD R0, R9, 0x1, -R14 ;  /* 0x0000000109009824 */ /* 0x000fe400078e0a0e */
[----:B------:R-:W-:Y:S02]  /*4180*/  @!P1 IMAD.IADD R9, R14, 0x1, -R9 ;  /* 0x000000010e099824 */ /* 0x000fe400078e0a09 */
[----:B------:R-:W-:Y:S02]  /*4190*/  @!P1 IMAD R13, R0, R3, R13 ;  /* 0x00000003000d9224 */ /* 0x000fe400078e020d */
[----:B------:R-:W-:Y:S01]  /*41a0*/  @!P1 IMAD R8, R9, R10, R8 ;  /* 0x0000000a09089224 */ /* 0x000fe200078e0208 */
[----:B---3--:R-:W-:Y:S06]  /*41b0*/  @!P4 BRA `(.L_x_75) ;  /* 0x0000002400bcc947 */ /* 0x008fec0003800000 */
.L_x_128:
[----:B------:R-:W-:Y:S01]  /*41c0*/  PLOP3.LUT P5, PT, P5, P0, PT, 0xf2, 0x2f ;  /* 0x00000000002f781c */ /* 0x000fe20002fa1e72 */
[----:B------:R-:W-:Y:S01]  /*41d0*/  UMOV UR14, 0x0 ;  /* 0x00000000000e7882 */ /* 0x000fe20000000000 */
[----:B------:R-:W-:Y:S01]  /*41e0*/  LOP3.LUT R30, R30, 0x1, RZ, 0x3c, !PT ;  /* 0x000000011e1e7812 */ /* 0x000fe200078e3cff */
[----:B------:R-:W-:Y:S01]  /*41f0*/  UMOV UR15, 0x10000000 ;  /* 0x10000000000f7882 */ /* 0x000fe20000000000 */
[----:B------:R-:W-:Y:S01]  /*4200*/  UMOV UR12, UR36 ;  /* 0x00000024000c7c82 */ /* 0x000fe20008000000 */
[----:B------:R-:W-:Y:S08]  /*4210*/  @P3 R2UR UR36, R27 ;  /* 0x000000001b2432ca */ /* 0x000ff000000e0000 */
[----:B-1----:R-:W-:Y:S01]  /*4220*/  @!P5 IADD3 R3, P0, PT, R32, 0x580, RZ ;  /* 0x000005802003d810 */ /* 0x002fe20007f1e0ff */
[----:B------:R-:W-:Y:S01]  /*4230*/  @!P5 IMAD.SHL.U32 R91, R91, 0x40, RZ ;  /* 0x000000405b5bd824 */ /* 0x000fe200078e00ff */
[----:B------:R-:W-:Y:S01]  /*4240*/  VOTEU.ALL UP1, P5 ;  /* 0x0000000000ff7886 */ /* 0x000fe20002820000 */
[----:B------:R-:W-:Y:S01]  /*4250*/  @!P5 IMAD.SHL.U32 R97, R97, 0x40, RZ ;  /* 0x000000406161d824 */ /* 0x000fe200078e00ff */
[----:B------:R-:W-:Y:S01]  /*4260*/  @!P5 R2UR UR8, R3 ;  /* 0x000000000308d2ca */ /* 0x000fe200000e0000 */
[----:B------:R-:W-:Y:S01]  /*4270*/  @!P5 IMAD.X R0, RZ, RZ, R33, P0 ;  /* 0x000000ffff00d224 */ /* 0x000fe200000e0621 */
[----:B------:R-:W-:Y:S01]  /*4280*/  @!P5 R2UR UR10, R91 ;  /* 0x000000005b0ad2ca */ /* 0x000fe200000e0000 */
[----:B------:R-:W-:Y:S01]  /*4290*/  @!UP1 UIADD3 UR9, UPT, UPT, UR6, 0x50, URZ ;  /* 0x0000005006099890 */ /* 0x000fe2000fffe0ff */
[----:B------:R-:W-:Y:S01]  /*42a0*/  @!P5 R2UR UR11, R97 ;  /* 0x00000000610bd2ca */ /* 0x000fe200000e0000 */
[----:B------:R-:W-:Y:S01]  /*42b0*/  IMAD.IADD R91, R8, 0x1, R79 ;  /* 0x00000001085b7824 */ /* 0x000fe200078e024f */
[----:B------:R-:W-:Y:S01]  /*42c0*/  @!P5 R2UR UR7, R0 ;  /* 0x000000000007d2ca */ /* 0x000fe200000e0000 */
[----:B------:R-:W-:Y:S01]  /*42d0*/  IMAD.IADD R97, R13, 0x1, R90 ;  /* 0x000000010d617824 */ /* 0x000fe200078e025a */
[C---:B------:R-:W-:Y:S04]  /*42e0*/  ISETP.NE.AND P0, PT, R29.reuse, 0x2, PT ;  /* 0x000000021d00780c */ /* 0x040fe80003f05270 */
[----:B------:R-:W-:Y:S01]  /*42f0*/  SEL R3, RZ, 0x1, P0 ;  /* 0x00000001ff037807 */ /* 0x000fe20000000000 */
[----:B------:R-:W-:Y:S01]  /*4300*/  IMAD.U32 R10, RZ, RZ, UR8 ;  /* 0x00000008ff0a7e24 */ /* 0x000fe2000f8e00ff */
[----:B------:R-:W-:Y:S01]  /*4310*/  @!UP1 UIADD3 UR8, UPT, UPT, UR6, 0x200, URZ ;  /* 0x0000020006089890 */ /* 0x000fe2000fffe0ff */
[----:B------:R-:W-:Y:S01]  /*4320*/  SEL R29, R29, RZ, P0 ;  /* 0x000000ff1d1d7207 */ /* 0x000fe20000000000 */
[----:B------:R-:W-:Y:S01]  /*4330*/  VOTEU.ALL UP1, P5 ;  /* 0x0000000000ff7886 */ /* 0x000fe20002820000 */
[----:B------:R-:W-:Y:S02]  /*4340*/  LOP3.LUT R28, R28, R3, RZ, 0x3c, !PT ;  /* 0x000000031c1c7212 */ /* 0x000fe400078e3cff */
[----:B------:R-:W-:Y:S01]  /*4350*/  IMAD.U32 R11, RZ, RZ, UR7 ;  /* 0x00000007ff0b7e24 */ /* 0x000fe2000f8e00ff */
[----:B------:R-:W-:Y:S04]  /*4360*/  @!P5 R2UR UR16, R10 ;  /* 0x000000000a10d2ca */ /* 0x000fe800000e0000 */
[----:B------:R-:W-:Y:S11]  /*4370*/  @!P5 R2UR UR17, R11 ;  /* 0x000000000b11d2ca */ /* 0x000ff600000e0000 */
[----:B------:R-:W-:Y:S02]  /*4380*/  @!UPT UIADD3 URZ, UPT, UPT, URZ, URZ, URZ ;  /* 0x000000fffffff290 */ /* 0x000fe4000fffe0ff */
[----:B------:R3:W-:Y:S01]  /*4390*/  @!UP1 UTMALDG.3D [UR8], [UR16], desc[UR14] ;  /* 0x00000e08100095b4 */ /* 0x0007e20008011000 */
[----:B------:R3:W-:Y:S01]  /*43a0*/  @!P5 SYNCS.ARRIVE.TRANS64.RED.A0TR RZ, [UR6+0x50], R25 ;  /* 0x00005019ffffd9a7 */ /* 0x0007e20008300406 */
[----:B------:R-:W-:Y:S01]  /*43b0*/  UPLOP3.LUT UP1, UPT, UPT, UPT, UPT, 0x80, 0x8 ;  /* 0x000000000008789c */ /* 0x000fe20003f2f070 */
[----:B------:R-:W-:Y:S01]  /*43c0*/  SYNCS.ARRIVE.TRANS64.RED.A1T0 RZ, [UR37], RZ ;  /* 0x000000ffffff79a7 */ /* 0x000fe20008100425 */
[----:B------:R-:W-:Y:S09]  /*43d0*/  @P3 BRA `(.L_x_76) ;  /* 0xfffffff400b43947 */ /* 0x000ff2000383ffff */
[----:B------:R-:W-:Y:S07]  /*43e0*/  MOV R0, UR6 ;  /* 0x0000000600007c02 */ /* 0x000fee0008000f00 */
.L_x_77:
[----:B-1----:R-:W-:-:S04]  /*43f0*/  SHF.L.U32 R3, R30, 0x1f, RZ ;  /* 0x0000001f1e037819 */ /* 0x002fc800000006ff */
[----:B------:R1:W2:Y:S03]  /*4400*/  SYNCS.PHASECHK.TRANS64.TRYWAIT P0, [R0+URZ+0x58], R3 ;  /* 0x00005803000075a7 */ /* 0x0002a600080011ff */
[----:B--2---:R-:W-:Y:S05]  /*4410*/  @!P0 NANOSLEEP.SYNCS 0x989680 ;  /* 0x009896800000895d */ /* 0x004fea0003900000 */
[----:B------:R-:W2:Y:S02]  /*4420*/  @!P0 SYNCS.PHASECHK.TRANS64 P0, [R0+URZ+0x58], R3 ;  /* 0x00005803000085a7 */ /* 0x000ea400080010ff */
[----:B--23--:R-:W-:Y:S05]  /*4430*/  @P0 EXIT ;  /* 0x000000000000094d */ /* 0x00cfea0003800000 */
[----:B------:R-:W-:Y:S05]  /*4440*/  BRA `(.L_x_77) ;  /* 0xfffffffc00e87947 */ /* 0x000fea000383ffff */
.L_x_68:
[----:B------:R-:W-:-:S06]  /*4450*/  UISETP.GE.AND UP1, UPT, UR8, 0x4, UPT ;  /* 0x000000040800788c */ /* 0x000fcc000bf26270 */
[----:B------:R-:W-:-:S13]  /*4460*/  PLOP3.LUT P0, PT, PT, PT, UP1, 0x80, 0x8 ;  /* 0x000000000008781c */ /* 0x000fda0003f0f018 */
[----:B------:R-:W-:Y:S05]  /*4470*/  @!P0 EXIT ;  /* 0x000000000000894d */ /* 0x000fea0003800000 */
[----:B------:R-:W-:Y:S01]  /*4480*/  BAR.SYNC.DEFER_BLOCKING 0x6, 0xa0 ;  /* 0x0182800000007b1d */ /* 0x000fe20000010000 */
[C---:B------:R-:W-:Y:S02]  /*4490*/  IMAD.SHL.U32 R5, R101.reuse, 0x40, RZ ;  /* 0x0000004065057824 */ /* 0x040fe400078e00ff */
[----:B------:R-:W-:Y:S02]  /*44a0*/  HFMA2 R111, -RZ, RZ, 0, 0 ;  /* 0x00000000ff6f7431 */ /* 0x000fe400000001ff */
[C---:B------:R-:W-:Y:S01]  /*44b0*/  IMAD.SHL.U32 R0, R101.reuse, 0x20, RZ ;  /* 0x0000002065007824 */ /* 0x040fe200078e00ff */
[----:B------:R-:W-:Y:S01]  /*44c0*/  CS2R R106, SRZ ;  /* 0x00000000006a7805 */ /* 0x000fe2000001ff00 */
[----:B------:R-:W-:Y:S01]  /*44d0*/  IMAD.SHL.U32 R2, R101, 0x2, RZ ;  /* 0x0000000265027824 */ /* 0x000fe200078e00ff */
[----:B------:R-:W-:Y:S01]  /*44e0*/  UMOV UR43, 0x400 ;  /* 0x00000400002b7882 */ /* 0x000fe20000000000 */
[----:B------:R-:W1:Y:S01]  /*44f0*/  LDC R99, c[0x0][0x370] ;  /* 0x0000dc00ff637b82 */ /* 0x000e620000000800 */
[----:B------:R-:W-:Y:S01]  /*4500*/  ULEA UR43, UR37, UR43, 0x18 ;  /* 0x0000002b252b7291 */ /* 0x000fe2000f8ec0ff */
[----:B------:R-:W-:Y:S01]  /*4510*/  LOP3.LUT R7, R5, 0x180, RZ, 0xc0, !PT ;  /* 0x0000018005077812 */ /* 0x000fe200078ec0ff */
[C---:B------:R-:W-:Y:S01]  /*4520*/  IMAD.SHL.U32 R103, R101.reuse, 0x8, RZ ;  /* 0x0000000865677824 */ /* 0x040fe200078e00ff */
[----:B------:R-:W-:Y:S01]  /*4530*/  LOP3.LUT R0, R0, 0xc00, RZ, 0xc0, !PT ;  /* 0x00000c0000007812 */ /* 0x000fe200078ec0ff */
[----:B------:R-:W-:Y:S01]  /*4540*/  IMAD.U32 R46, R101, 0x10000, RZ ;  /* 0x00010000652e7824 */ /* 0x000fe200078e00ff */
[----:B------:R-:W-:Y:S01]  /*4550*/  LOP3.LUT R2, R7, 0x20, R2, 0xf8, !PT ;  /* 0x0000002007027812 */ /* 0x000fe200078ef802 */
[----:B------:R-:W-:Y:S01]  /*4560*/  UIADD3 UR4, UPT, UPT, UR43, 0x1200, URZ ;  /* 0x000012002b047890 */ /* 0x000fe2000fffe0ff */
[----:B------:R-:W2:Y:S01]  /*4570*/  LDC R42, c[0x0][0xb0c] ;  /* 0x0002c300ff2a7b82 */ /* 0x000ea20000000800 */
[----:B------:R-:W-:Y:S01]  /*4580*/  LOP3.LUT R0, R0, 0x40, R5, 0xf8, !PT ;  /* 0x0000004000007812 */ /* 0x000fe200078ef805 */
[----:B------:R-:W-:Y:S01]  /*4590*/  IMAD.MOV.U32 R44, RZ, RZ, RZ ;  /* 0x000000ffff2c7224 */ /* 0x000fe200078e00ff */
[----:B------:R-:W-:Y:S01]  /*45a0*/  LOP3.LUT R103, R2, 0x30, R103, 0x78, !PT ;  /* 0x0000003002677812 */ /* 0x000fe200078e7867 */
[----:B------:R-:W-:Y:S01]  /*45b0*/  IMAD.MOV.U32 R108, RZ, RZ, RZ ;  /* 0x000000ffff6c7224 */ /* 0x000fe200078e00ff */
[----:B------:R-:W-:Y:S01]  /*45c0*/  LOP3.LUT R0, R0, 0x200, R5, 0xf8, !PT ;  /* 0x0000020000007812 */ /* 0x000fe200078ef805 */
[----:B------:R-:W-:Y:S01]  /*45d0*/  IMAD.SHL.U32 R5, R101, 0x10, RZ ;  /* 0x0000001065057824 */ /* 0x000fe200078e00ff */
[----:B------:R-:W-:Y:S01]  /*45e0*/  LOP3.LUT R46, R46, 0x600000, RZ, 0xc0, !PT ;  /* 0x006000002e2e7812 */ /* 0x000fe200078ec0ff */
[----:B------:R-:W4:Y:S01]  /*45f0*/  LDC R98, c[0x0][0xb20] ;  /* 0x0002c800ff627b82 */ /* 0x000f220000000800 */
[----:B------:R-:W3:Y:S01]  /*4600*/  LDS R3, [UR43+0x120] ;  /* 0x0001202bff037984 */ /* 0x000ee20008000800 */
[----:B------:R-:W-:Y:S01]  /*4610*/  LOP3.LUT R103, R0, R103, RZ, 0xfc, !PT ;  /* 0x0000006700677212 */ /* 0x000fe200078efcff */
[----:B------:R-:W-:Y:S01]  /*4620*/  IMAD.U32 R109, RZ, RZ, UR4 ;  /* 0x00000004ff6d7e24 */ /* 0x000fe2000f8e00ff */
[----:B------:R-:W-:Y:S01]  /*4630*/  LOP3.LUT R5, R5, 0x20, RZ, 0xc0, !PT ;  /* 0x0000002005057812 */ /* 0x000fe200078ec0ff */
[----:B------:R-:W1:Y:S01]  /*4640*/  LDCU.64 UR46, c[0x0][0x348] ;  /* 0x00006900ff2e77ac */ /* 0x000e620008000a00 */
[----:B------:R-:W-:-:S02]  /*4650*/  IADD3 R102, PT, PT, R103, UR43, RZ ;  /* 0x0000002b67667c10 */ /* 0x000fc4000fffe0ff */
[----:B------:R-:W1:Y:S01]  /*4660*/  LDC R41, c[0x0][0xb30] ;  /* 0x0002cc00ff297b82 */ /* 0x000e620000000800 */
[----:B------:R-:W1:Y:S01]  /*4670*/  LDCU.64 UR38, c[0x0][0x888] ;  /* 0x00011100ff2677ac */ /* 0x000e620008000a00 */
[----:B------:R-:W-:Y:S01]  /*4680*/  IADD3 R102, PT, PT, -R5, 0x200, R102 ;  /* 0x0000020005667810 */ /* 0x000fe20007ffe166 */
[----:B------:R-:W-:-:S05]  /*4690*/  UIADD3 UR42, UPT, UPT, UR43, 0x200, URZ ;  /* 0x000002002b2a7890 */ /* 0x000fca000fffe0ff */
[----:B------:R-:W1:Y:S08]  /*46a0*/  LDC.64 R88, c[0x0][0xb10] ;  /* 0x0002c400ff587b82 */ /* 0x000e700000000a00 */
[----:B------:R-:W1:Y:S08]  /*46b0*/  LDC.64 R38, c[0x0][0xb18] ;  /* 0x0002c600ff267b82 */ /* 0x000e700000000a00 */
[----:B------:R-:W1:Y:S08]  /*46c0*/  LDC.64 R84, c[0x0][0x888] ;  /* 0x00022200ff547b82 */ /* 0x000e700000000a00 */
[----:B------:R-:W1:Y:S01]  /*46d0*/  LDC.64 R36, c[0x0][0xb28] ;  /* 0x0002ca00ff247b82 */ /* 0x000e620000000a00 */
[----:B---3--:R-:W-:-:S07]  /*46e0*/  IMAD.IADD R46, R3, 0x1, R46 ;  /* 0x00000001032e7824 */ /* 0x008fce00078e022e */
[----:B------:R-:W3:Y:S08]  /*46f0*/  LDC.64 R86, c[0x0][0x890] ;  /* 0x00022400ff567b82 */ /* 0x000ef00000000a00 */
[----:B------:R-:W1:Y:S08]  /*4700*/  LDC.64 R82, c[0x0][0x8b0] ;  /* 0x00022c00ff527b82 */ /* 0x000e700000000a00 */
[----:B------:R-:W1:Y:S08]  /*4710*/  LDC.64 R80, c[0x0][0x8a8] ;  /* 0x00022a00ff507b82 */ /* 0x000e700000000a00 */
[----:B--2-4-:R-:W1:Y:S02]  /*4720*/  LDC R100, c[0x0][0x374] ;  /* 0x0000dd00ff647b82 */ /* 0x014e640000000800 */
.L_x_95:
[----:B------:R-:W-:Y:S02]  /*4730*/  LEA R0, R111, UR43, 0x3 ;  /* 0x0000002b6f007c11 */ /* 0x000fe4000f8e18ff */
[----:B------:R-:W-:Y:S02]  /*4740*/  SHF.L.U32 R3, R107, 0x1f, RZ ;  /* 0x0000001f6b037819 */ /* 0x000fe400000006ff */
[----:B------:R-:W-:Y:S02]  /*4750*/  LEA R16, R111, UR43, 0x4 ;  /* 0x0000002b6f107c11 */ /* 0x000fe4000f8e20ff */
[----:B--2---:R-:W2:Y:S02]  /*4760*/  SYNCS.PHASECHK.TRANS64.TRYWAIT P0, [R0+URZ+0x70], R3 ;  /* 0x00007003000075a7 */ /* 0x004ea400080011ff */
[----:B-12---:R-:W-:Y:S05]  /*4770*/  @!P0 BRA `(.L_x_78) ;  /* 0x0000002000648947 */ /* 0x006fea0003800000 */
.L_x_129:
[----:B------:R-:W4:Y:S01]  /*4780*/  LDC.64 R12, c[0x0][0xb10] ;  /* 0x0002c400ff0c7b82 */ /* 0x000f220000000a00 */
[----:B------:R-:W3:Y:S01]  /*4790*/  LDS.128 R16, [R16+0x100] ;  /* 0x0001000010107984 */ /* 0x000ee20000000c00 */
[----:B-1----:R-:W-:Y:S01]  /*47a0*/  ISETP.NE.AND P1, PT, R41, 0x1, PT ;  /* 0x000000012900780c */ /* 0x002fe20003f25270 */
[----:B--2---:R-:W-:Y:S01]  /*47b0*/  VIADD R0, R0, 0x80 ;  /* 0x0000008000007836 */ /* 0x004fe20000000000 */
[----:B------:R-:W-:Y:S04]  /*47c0*/  ISETP.GE.AND P0, PT, R40, 0x1, PT ;  /* 0x000000012800780c */ /* 0x000fe80003f06270 */
[----:B------:R-:W1:Y:S01]  /*47d0*/  LDC.64 R10, c[0x0][0xb18] ;  /* 0x0002c600ff0a7b82 */ /* 0x000e620000000a00 */
[----:B------:R-:W-:Y:S01]  /*47e0*/  PRMT R0, RZ, 0x654, R0 ;  /* 0x00000654ff007816 */ /* 0x000fe20000000000 */
[----:B------:R-:W-:Y:S01]  /*47f0*/  @!PT LDS RZ, [RZ] ;  /* 0x00000000fffff984 */ /* 0x000fe20000000800 */
[----:B------:R-:W-:Y:S01]  /*4800*/  @!PT LDS RZ, [RZ] ;  /* 0x00000000fffff984 */ /* 0x000fe20000000800 */
[----:B------:R-:W-:Y:S01]  /*4810*/  @!PT LDS RZ, [RZ] ;  /* 0x00000000fffff984 */ /* 0x000fe20000000800 */
[----:B------:R-:W-:Y:S01]  /*4820*/  @!PT LDS RZ, [RZ] ;  /* 0x00000000fffff984 */ /* 0x000fe20000000800 */
[----:B------:R2:W-:Y:S06]  /*4830*/  MEMBAR.ALL.CTA ;  /* 0x0000000000007992 */ /* 0x0005ec0000008000 */
[----:B--2---:R-:W2:Y:S01]  /*4840*/  FENCE.VIEW.ASYNC.S ;  /* 0x00000000000073c6 */ /* 0x004ea20000000000 */
[----:B------:R-:W1:Y:S08]  /*4850*/  @!P1 LDC R14, c[0x0][0xb20] ;  /* 0x0002c800ff0e9b82 */ /* 0x000e700000000800 */
[----:B------:R-:W1:Y:S01]  /*4860*/  @!P1 LDC R9, c[0x0][0xb0c] ;  /* 0x0002c300ff099b82 */ /* 0x000e620000000800 */
[----:B--2---:R2:W-:Y:S01]  /*4870*/  SYNCS.ARRIVE.TRANS64.RED.A1T0 RZ, [R0+URZ], RZ ;  /* 0x000000ff00ff79a7 */ /* 0x0045e200081004ff */
[----:B---3--:R-:W-:Y:S04]  /*4880*/  LOP3.LUT P4, RZ, R18, 0x1, RZ, 0xc0, !PT ;  /* 0x0000000112ff7812 */ /* 0x008fe8000788c0ff */
[----:B------:R-:W-:Y:S09]  /*4890*/  P2R R110, PR, RZ, 0x10 ;  /* 0x00000010ff6e7803 */ /* 0x000ff20000000000 */
[----:B------:R-:W-:Y:S02]  /*48a0*/  @P4 MOV R45, R16 ;  /* 0x00000010002d4202 */ /* 0x000fe40000000f00 */
[----:B------:R-:W-:Y:S01]  /*48b0*/  @P4 LOP3.LUT R43, R17, 0xffff, RZ, 0xc0, !PT ;  /* 0x0000ffff112b4812 */ /* 0x000fe200078ec0ff */
[----:B--2-4-:R-:W-:Y:S06]  /*48c0*/  @!P0 BRA `(.L_x_79) ;  /* 0x0000000000a48947 */ /* 0x014fec0003800000 */
[----:B------:R-:W-:Y:S01]  /*48d0*/  IMAD.HI.U32 R21, R100, R39, RZ ;  /* 0x0000002764157227 */ /* 0x000fe200078e00ff */
[----:B------:R-:W-:Y:S02]  /*48e0*/  ISETP.NE.AND P0, PT, R38, 0x1, PT ;  /* 0x000000012600780c */ /* 0x000fe40003f05270 */
[----:B------:R-:W-:Y:S01]  /*48f0*/  ISETP.NE.AND P2, PT, R40, 0x1, PT ;  /* 0x000000012800780c */ /* 0x000fe20003f45270 */
[----:B------:R-:W-:Y:S01]  /*4900*/  IMAD.HI.U32 R20, R99, R88, RZ ;  /* 0x0000005863147227 */ /* 0x000fe200078e00ff */
[----:B------:R-:W-:Y:S02]  /*4910*/  SHF.R.U32.HI R21, RZ, R98, R21 ;  /* 0x00000062ff157219 */ /* 0x000fe40000011615 */
[----:B------:R-:W-:Y:S01]  /*4920*/  ISETP.NE.AND P3, PT, R42, 0x1, PT ;  /* 0x000000012a00780c */ /* 0x000fe20003f65270 */
[----:B------:R-:W-:Y:S01]  /*4930*/  IMAD.HI.U32 R24, R45, R88, RZ ;  /* 0x000000582d187227 */ /* 0x000fe200078e00ff */
[----:B------:R-:W-:Y:S02]  /*4940*/  SHF.R.U32.HI R20, RZ, R89, R20 ;  /* 0x00000059ff147219 */ /* 0x000fe40000011614 */
[----:B------:R-:W-:Y:S01]  /*4950*/  SEL R3, R100, R21, !P0 ;  /* 0x0000001564037207 */ /* 0x000fe20004000000 */
[----:B------:R-:W-:Y:S01]  /*4960*/  IMAD.HI.U32 R21, R43, R39, RZ ;  /* 0x000000272b157227 */ /* 0x000fe200078e00ff */
[----:B------:R-:W-:Y:S02]  /*4970*/  SEL R7, R99, R20, !P3 ;  /* 0x0000001463077207 */ /* 0x000fe40005800000 */
[----:B------:R-:W-:Y:S01]  /*4980*/  SHF.R.U32.HI R24, RZ, R89, R24 ;  /* 0x00000059ff187219 */ /* 0x000fe20000011618 */
[-C--:B------:R-:W-:Y:S04]  /*4990*/  IMAD.HI.U32 R20, R3, R36.reuse, RZ ;  /* 0x0000002403147227 */ /* 0x080fe800078e00ff */
[----:B------:R-:W-:Y:S01]  /*49a0*/  IMAD.HI.U32 R22, R7, R36, RZ ;  /* 0x0000002407167227 */ /* 0x000fe200078e00ff */
[-C--:B------:R-:W-:Y:S02]  /*49b0*/  @P2 SHF.R.U32.HI R3, RZ, R37.reuse, R20 ;  /* 0x00000025ff032219 */ /* 0x080fe40000011614 */
[----:B------:R-:W-:Y:S02]  /*49c0*/  SHF.R.U32.HI R20, RZ, R98, R21 ;  /* 0x00000062ff147219 */ /* 0x000fe40000011615 */
[----:B------:R-:W-:Y:S01]  /*49d0*/  @P2 SHF.R.U32.HI R7, RZ, R37, R22 ;  /* 0x00000025ff072219 */ /* 0x000fe20000011616 */
[C---:B------:R-:W-:Y:S01]  /*49e0*/  IMAD R2, R40.reuse, R3, RZ ;  /* 0x0000000328027224 */ /* 0x040fe200078e02ff */
[----:B------:R-:W-:Y:S02]  /*49f0*/  SEL R5, R43, R20, !P0 ;  /* 0x000000142b057207 */ /* 0x000fe40004000000 */
[----:B------:R-:W-:Y:S01]  /*4a00*/  SEL R3, R45, R24, !P3 ;  /* 0x000000182d037207 */ /* 0x000fe20005800000 */
[----:B------:R-:W-:Y:S01]  /*4a10*/  IMAD R4, R40, R7, RZ ;  /* 0x0000000728047224 */ /* 0x000fe200078e02ff */
[C---:B------:R-:W-:Y:S01]  /*4a20*/  ISETP.GE.AND P0, PT, R5.reuse, R2, PT ;  /* 0x000000020500720c */ /* 0x040fe20003f06270 */
[----:B------:R-:W-:Y:S03]  /*4a30*/  IMAD.HI.U32 R6, R5, R36, RZ ;  /* 0x0000002405067227 */ /* 0x000fe600078e00ff */
[----:B------:R-:W-:Y:S01]  /*4a40*/  ISETP.GE.OR P0, PT, R3, R4, P0 ;  /* 0x000000040300720c */ /* 0x000fe20000706670 */
[----:B------:R-:W-:Y:S01]  /*4a50*/  IMAD.MOV R4, RZ, RZ, -R3 ;  /* 0x000000ffff047224 */ /* 0x000fe200078e0a03 */
[-C--:B------:R-:W-:Y:S03]  /*4a60*/  SHF.R.U32.HI R6, RZ, R37.reuse, R6 ;  /* 0x00000025ff067219 */ /* 0x080fe60000011606 */
[----:B------:R-:W-:Y:S01]  /*4a70*/  IMAD R45, R42, R4, R45 ;  /* 0x000000042a2d7224 */ /* 0x000fe200078e022d */
[----:B------:R-:W-:Y:S05]  /*4a80*/  SEL R15, R5, R6, !P2 ;  /* 0x00000006050f7207 */ /* 0x000fea0005000000 */
[----:B------:R-:W-:Y:S02]  /*4a90*/  IMAD.MOV R6, RZ, RZ, -R15 ;  /* 0x000000ffff067224 */ /* 0x000fe400078e0a0f */
[C---:B------:R-:W-:Y:S04]  /*4aa0*/  @!P0 IMAD.HI.U32 R2, R3.reuse, R36, RZ ;  /* 0x0000002403028227 */ /* 0x040fe800078e00ff */
[----:B------:R-:W-:Y:S01]  /*4ab0*/  IMAD R6, R40, R6, R5 ;  /* 0x0000000628067224 */ /* 0x000fe200078e0205 */
[----:B------:R-:W-:Y:S04]  /*4ac0*/  @!P0 SHF.R.U32.HI R2, RZ, R37, R2 ;  /* 0x00000025ff028219 */ /* 0x000fe80000011602 */
[----:B------:R-:W-:Y:S02]  /*4ad0*/  @!P0 SEL R0, R3, R2, !P2 ;  /* 0x0000000203008207 */ /* 0x000fe40005000000 */
[----:B------:R-:W-:Y:S02]  /*4ae0*/  IADD3 R2, PT, PT, -R5, RZ, RZ ;  /* 0x000000ff05027210 */ /* 0x000fe40007ffe1ff */
[----:B------:R-:W-:Y:S01]  /*4af0*/  @!P0 IADD3 R8, PT, PT, R15, -R0, RZ ;  /* 0x800000000f088210 */ /* 0x000fe20007ffe0ff */
[----:B------:R-:W-:Y:S02]  /*4b00*/  @!P0 IMAD R0, R7, R6, R0 ;  /* 0x0000000607008224 */ /* 0x000fe400078e0200 */
[----:B------:R-:W-:Y:S02]  /*4b10*/  IMAD R43, R38, R2, R43 ;  /* 0x00000002262b7224 */ /* 0x000fe400078e022b */
[----:B------:R-:W-:Y:S02]  /*4b20*/  @!P0 IMAD R5, R8, R40, R3 ;  /* 0x0000002808058224 */ /* 0x000fe400078e0203 */
[----:B------:R-:W-:Y:S04]  /*4b30*/  @!P0 IMAD.MOV.U32 R3, RZ, RZ, R0 ;  /* 0x000000ffff038224 */ /* 0x000fe800078e0000 */
[----:B------:R-:W-:Y:S02]  /*4b40*/  IMAD R45, R3, R42, R45 ;  /* 0x0000002a032d7224 */ /* 0x000fe400078e022d */
[----:B------:R-:W-:Y:S07]  /*4b50*/  IMAD R43, R5, R38, R43 ;  /* 0x00000026052b7224 */ /* 0x000fee00078e022b */
.L_x_79:
[----:B------:R-:W-:Y:S01]  /*4b60*/  @!P1 IMAD.HI.U32 R0, R45, R12, RZ ;  /* 0x0000000c2d009227 */ /* 0x000fe200078e00ff */
[----:B-1----:R-:W-:Y:S01]  /*4b70*/  @!P1 ISETP.NE.AND P0, PT, R10, 0x1, PT ;  /* 0x000000010a00980c */ /* 0x002fe20003f05270 */
[----:B------:R-:W-:Y:S01]  /*4b80*/  ULOP3.LUT UP0, URZ, UR42, 0x1b0, URZ, 0xc0, !UPT ;  /* 0x000001b02aff7892 */ /* 0x000fe2000f80c0ff */
[----:B------:R-:W-:Y:S01]  /*4b90*/  @!P1 ISETP.NE.AND P2, PT, R9, 0x1, PT ;  /* 0x000000010900980c */ /* 0x000fe20003f45270 */
[----:B------:R-:W-:Y:S01]  /*4ba0*/  @!P1 IMAD.HI.U32 R3, R43, R11, RZ ;  /* 0x0000000b2b039227 */ /* 0x000fe200078e00ff */
[----:B------:R-:W-:Y:S02]  /*4bb0*/  @!P1 SHF.R.U32.HI R0, RZ, R13, R0 ;  /* 0x0000000dff009219 */ /* 0x000fe40000011600 */
[----:B------:R-:W-:Y:S01]  /*4bc0*/  @P4 SHF.R.U32.HI R105, RZ, 0x10, R17 ;  /* 0x00000010ff694819 */ /* 0x000fe20000011611 */
[----:B------:R-:W-:Y:S01]  /*4bd0*/  VIADD R111, R111, 0x1 ;  /* 0x000000016f6f7836 */ /* 0x000fe20000000000 */
[----:B------:R-:W-:Y:S02]  /*4be0*/  @!P1 SHF.R.U32.HI R2, RZ, R14, R3 ;  /* 0x0000000eff029219 */ /* 0x000fe40000011603 */
[----:B------:R-:W-:Y:S02]  /*4bf0*/  @!P1 SEL R3, R45, R0, !P2 ;  /* 0x000000002d039207 */ /* 0x000fe40005000000 */
[----:B------:R-:W-:Y:S05]  /*4c00*/  @!P1 SEL R2, R43, R2, !P0 ;  /* 0x000000022b029207 */ /* 0x000fea0004000000 */
[----:B------:R-:W-:Y:S02]  /*4c10*/  @!P1 IMAD.IADD R0, R2, 0x1, -R3 ;  /* 0x0000000102009824 */ /* 0x000fe400078e0a03 */
[----:B------:R-:W-:Y:S02]  /*4c20*/  @!P1 IMAD.IADD R2, R3, 0x1, -R2 ;  /* 0x0000000103029824 */ /* 0x000fe400078e0a02 */
[----:B------:R-:W-:Y:S02]  /*4c30*/  @!P1 IMAD R45, R0, R9, R45 ;  /* 0x00000009002d9224 */ /* 0x000fe400078e022d */
[----:B------:R-:W-:Y:S01]  /*4c40*/  @!P1 IMAD R43, R2, R10, R43 ;  /* 0x0000000a022b9224 */ /* 0x000fe200078e022b */
[----:B------:R-:W-:Y:S06]  /*4c50*/  BRA.U !UP0, `(.L_x_80) ;  /* 0x0000000108407547 */ /* 0x000fec000b800000 */
[----:B------:R-:W1:Y:S01]  /*4c60*/  LDCU.64 UR8, c[0x4][0x80] ;  /* 0x01001000ff0877ac */ /* 0x000e620008000a00 */
[----:B------:R-:W-:Y:S01]  /*4c70*/  MOV R3, 0x0 ;  /* 0x0000000000037802 */ /* 0x000fe20000000f00 */
[----:B------:R-:W-:Y:S02]  /*4c80*/  HFMA2 R12, -RZ, RZ, 0, 5.9604644775390625e-08 ;  /* 0x00000001ff0c7431 */ /* 0x000fe400000001ff */
[----:B------:R-:W-:Y:S02]  /*4c90*/  IMAD.MOV.U32 R8, RZ, RZ, 0x70 ;  /* 0x00000070ff087424 */ /* 0x000fe400078e00ff */
[----:B------:R-:W-:Y:S01]  /*4ca0*/  IMAD.MOV.U32 R13, RZ, RZ, RZ ;  /* 0x000000ffff0d7224 */ /* 0x000fe200078e00ff */
[----:B------:R-:W2:Y:S01]  /*4cb0*/  LDCU.64 UR6, c[0x4][0x88] ;  /* 0x01001100ff0677ac */ /* 0x000ea20008000a00 */
[----:B------:R-:W3:Y:S01]  /*4cc0*/  LDC.64 R2, c[0x4][R3] ;  /* 0x0100000003027b82 */ /* 0x000ee20000000a00 */
[----:B------:R-:W4:Y:S01]  /*4cd0*/  LDCU.64 UR4, c[0x4][0x8] ;  /* 0x01000100ff0477ac */ /* 0x000f220008000a00 */
[----:B-1----:R-:W-:Y:S01]  /*4ce0*/  MOV R5, UR9 ;  /* 0x0000000900057c02 */ /* 0x002fe20008000f00 */
[----:B------:R-:W-:Y:S01]  /*4cf0*/  IMAD.U32 R4, RZ, RZ, UR8 ;  /* 0x00000008ff047e24 */ /* 0x000fe2000f8e00ff */
[----:B--2---:R-:W-:Y:S01]  /*4d00*/  MOV R7, UR7 ;  /* 0x0000000700077c02 */ /* 0x004fe20008000f00 */
[----:B------:R-:W-:Y:S01]  /*4d10*/  IMAD.U32 R6, RZ, RZ, UR6 ;  /* 0x00000006ff067e24 */ /* 0x000fe2000f8e00ff */
[----:B----4-:R-:W-:Y:S01]  /*4d20*/  MOV R11, UR5 ;  /* 0x00000005000b7c02 */ /* 0x010fe20008000f00 */
[----:B------:R-:W-:Y:S02]  /*4d30*/  IMAD.U32 R10, RZ, RZ, UR4 ;  /* 0x00000004ff0a7e24 */ /* 0x000fe4000f8e00ff */
[----:B------:R-:W-:Y:S07]  /*4d40*/  LEPC R20, `(.L_x_80) ;  /* 0x000000001014794e */ /* 0x000fee0000000000 */
[----:B---3-5:R-:W-:Y:S05]  /*4d50*/  CALL.ABS.NOINC R2 ;  /* 0x0000000002007343 */ /* 0x028fea0003c00000 */
.L_x_80:
[----:B------:R-:W-:Y:S01]  /*4d60*/  LOP3.LUT P0, RZ, R109, 0x1b0, RZ, 0xc0, !PT ;  /* 0x000001b06dff7812 */ /* 0x000fe2000780c0ff */
[----:B------:R-:W-:Y:S11]  /*4d70*/  BSSY.RECONVERGENT B6, `(.L_x_81) ;  /* 0x0000013000067945 */ /* 0x000ff60003800200 */
[----:B------:R-:W-:Y:S01]  /*4d80*/  @!UPT UIADD3 URZ, UPT, UPT, URZ, URZ, URZ ;  /* 0x000000fffffff290 */ /* 0x000fe2000fffe0ff */
[----:B------:R-:W-:Y:S05]  /*4d90*/  @!P0 BRA `(.L_x_82) ;  /* 0x0000000000408947 */ /* 0x000fea0003800000 */
        /* <DEDUP_REMOVED lines=16> */
.L_x_82:
[----:B------:R-:W-:Y:S05]  /*4ea0*/  BSYNC.RECONVERGENT B6 ;  /* 0x0000000000067941 */ /* 0x000fea0003800200 */
.L_x_81:
[----:B------:R-:W-:Y:S01]  /*4eb0*/  ISETP.NE.U32.AND P3, PT, R86, RZ, PT ;  /* 0x000000ff5600720c */ /* 0x000fe20003f65070 */
[----:B------:R-:W-:Y:S01]  /*4ec0*/  UISETP.NE.AND UP1, UPT, UR44, URZ, UPT ;  /* 0x000000ff2c00728c */ /* 0x000fe2000bf25270 */
[----:B------:R-:W-:Y:S02]  /*4ed0*/  ISETP.NE.U32.AND P4, PT, R82, RZ, PT ;  /* 0x000000ff5200720c */ /* 0x000fe40003f85070 */
[----:B------:R-:W-:Y:S02]  /*4ee0*/  ISETP.NE.AND.EX P3, PT, R87, RZ, PT, P3 ;  /* 0x000000ff5700720c */ /* 0x000fe40003f65330 */
[----:B------:R-:W-:Y:S02]  /*4ef0*/  PLOP3.LUT P1, PT, PT, PT, PT, 0x8, 0x80 ;  /* 0x000000000080781c */ /* 0x000fe40003f2e170 */
[----:B------:R-:W-:Y:S02]  /*4f00*/  PLOP3.LUT P0, PT, PT, PT, UP1, 0x80, 0x8 ;  /* 0x000000000008781c */ /* 0x000fe40003f0f018 */
[----:B------:R-:W-:Y:S02]  /*4f10*/  ISETP.NE.AND.EX P4, PT, R83, RZ, PT, P4 ;  /* 0x000000ff5300720c */ /* 0x000fe40003f85340 */
[----:B------:R-:W1:Y:S09]  /*4f20*/  @UP1 LDCU.64 UR4, c[0x0][0x888] ;  /* 0x00011100ff0417ac */ /* 0x000e720008000a00 */
[----:B------:R-:W-:Y:S01]  /*4f30*/  @P0 PLOP3.LUT P1, PT, P3, PT, PT, 0x80, 0x8 ;  /* 0x000000000008081c */ /* 0x000fe20001f2f070 */
[----:B-1----:R-:W-:Y:S04]  /*4f40*/  @UP1 UISETP.NE.U32.AND UP0, UPT, UR4, URZ, UPT ;  /* 0x000000ff0400128c */ /* 0x002fe8000bf05070 */
[----:B------:R-:W-:Y:S04]  /*4f50*/  @UP1 UISETP.NE.AND.EX UP0, UPT, UR5, URZ, UPT, UP0 ;  /* 0x000000ff0500128c */ /* 0x000fe8000bf05300 */
[----:B------:R-:W-:Y:S01]  /*4f60*/  @UP1 USEL UR4, URZ, 0xffffffff, UP0 ;  /* 0xffffffffff041887 */ /* 0x000fe20008000000 */
[----:B------:R-:W-:Y:S11]  /*4f70*/  @!P3 BRA `(.L_x_83) ;  /* 0x00000000002cb947 */ /* 0x000ff60003800000 */
[----:B------:R-:W-:Y:S01]  /*4f80*/  ISETP.NE.U32.AND P2, PT, R84, RZ, PT ;  /* 0x000000ff5400720c */ /* 0x000fe20003f45070 */
[----:B------:R-:W-:Y:S03]  /*4f90*/  IMAD.MOV.U32 R96, RZ, RZ, 0x1 ;  /* 0x00000001ff607424 */ /* 0x000fe600078e00ff */
[----:B------:R-:W-:Y:S11]  /*4fa0*/  ISETP.NE.AND.EX P2, PT, R85, RZ, PT, P2 ;  /* 0x000000ff5500720c */ /* 0x000ff60003f45320 */
[----:B------:R-:W-:Y:S02]  /*4fb0*/  @!UPT UIADD3 URZ, UPT, UPT, URZ, URZ, URZ ;  /* 0x000000fffffff290 */ /* 0x000fe4000fffe0ff */
[----:B------:R-:W1:Y:S01]  /*4fc0*/  @P2 LDC.64 R2, c[0x0][0x888] ;  /* 0x00022200ff022b82 */ /* 0x000e620000000a00 */
[----:B------:R-:W-:Y:S04]  /*4fd0*/  @P2 IMAD R0, R86, UR36, RZ ;  /* 0x0000002456002c24 */ /* 0x000fe8000f8e02ff */
[----:B-1----:R-:W-:Y:S04]  /*4fe0*/  @P2 IMAD.WIDE R2, R0, 0x4, R2 ;  /* 0x0000000400022825 */ /* 0x002fe800078e0202 */
[----:B------:R-:W-:Y:S01]  /*4ff0*/  HFMA2 R0, -RZ, RZ, 0, 5.9604644775390625e-08 ;  /* 0x00000001ff007431 */ /* 0x000fe200000001ff */
[----:B-----5:R1:W5:Y:S04]  /*5000*/  @P2 LDG.E R49, desc[UR40][R2.64] ;  /* 0x0000002802312981 */ /* 0x020368000c1e1900 */
[----:B------:R-:W-:Y:S01]  /*5010*/  @!P2 PRMT R96, R0, 0x7610, R96 ;  /* 0x000076100060a816 */ /* 0x000fe20000000060 */
[----:B-1----:R-:W2:Y:S06]  /*5020*/  @!P2 LDC R49, c[0x0][0x880] ;  /* 0x00022000ff31ab82 */ /* 0x002eac0000000800 */
.L_x_83:
[----:B------:R-:W-:Y:S05]  /*5030*/  @!P4 BRA `(.L_x_84) ;  /* 0x000000000020c947 */ /* 0x000fea0003800000 */
[----:B------:R-:W-:Y:S04]  /*5040*/  ISETP.NE.U32.AND P2, PT, R80, RZ, PT ;  /* 0x000000ff5000720c */ /* 0x000fe80003f45070 */
[----:B------:R-:W-:Y:S11]  /*5050*/  ISETP.NE.AND.EX P2, PT, R81, RZ, PT, P2 ;  /* 0x000000ff5100720c */ /* 0x000ff60003f45320 */
[----:B------:R-:W-:Y:S02]  /*5060*/  @!UPT UIADD3 URZ, UPT, UPT, URZ, URZ, URZ ;  /* 0x000000fffffff290 */ /* 0x000fe4000fffe0ff */
[----:B------:R-:W1:Y:S01]  /*5070*/  @P2 LDC.64 R2, c[0x0][0x8a8] ;  /* 0x00022a00ff022b82 */ /* 0x000e620000000a00 */
[----:B------:R-:W-:Y:S04]  /*5080*/  @P2 IMAD R0, R82, UR36, RZ ;  /* 0x0000002452002c24 */ /* 0x000fe8000f8e02ff */
[----:B-1----:R-:W-:Y:S05]  /*5090*/  @P2 IMAD.WIDE R2, R0, 0x4, R2 ;  /* 0x0000000400022825 */ /* 0x002fea00078e0202 */
[----:B-----5:R1:W5:Y:S02]  /*50a0*/  @P2 LDG.E R47, desc[UR40][R2.64] ;  /* 0x00000028022f2981 */ /* 0x020364000c1e1900 */
[----:B-1----:R-:W3:Y:S02]  /*50b0*/  @!P2 LDC R47, c[0x0][0x8a0] ;  /* 0x00022800ff2fab82 */ /* 0x002ee40000000800 */
.L_x_84:
[----:B--2--5:R-:W-:Y:S01]  /*50c0*/  @P0 FSETP.NEU.AND P4, PT, R49, RZ, PT ;  /* 0x000000ff3100020b */ /* 0x024fe20003f8d000 */
[----:B------:R-:W-:Y:S01]  /*50d0*/  IMAD.U32 R0, RZ, RZ, UR4 ;  /* 0x00000004ff007e24 */ /* 0x000fe2000f8e00ff */
[----:B------:R-:W-:Y:S01]  /*50e0*/  @P0 LOP3.LUT P2, RZ, R96, 0xff, RZ, 0xc0, !PT ;  /* 0x000000ff60ff0812 */ /* 0x000fe2000784c0ff */
[----:B------:R-:W-:Y:S01]  /*50f0*/  BSSY B1, `(.L_x_85) ;  /* 0x0000039000017945 */ /* 0x000fe20003800000 */
[----:B------:R-:W-:Y:S02]  /*5100*/  @P0 SEL R9, RZ, 0xffffffff, P4 ;  /* 0xffffffffff090807 */ /* 0x000fe40002000000 */
[----:B------:R-:W-:Y:S02]  /*5110*/  CS2R R54, SRZ ;  /* 0x0000000000367805 */ /* 0x000fe4000001ff00 */
[----:B------:R-:W-:Y:S02]  /*5120*/  LEA R92, R44, UR43, 0x3 ;  /* 0x0000002b2c5c7c11 */ /* 0x000fe4000f8e18ff */
[----:B------:R-:W-:Y:S02]  /*5130*/  CS2R R52, SRZ ;  /* 0x0000000000347805 */ /* 0x000fe4000001ff00 */
[----:B------:R-:W-:Y:S02]  /*5140*/  @P1 SEL R9, R0, R9, !P2 ;  /* 0x0000000900091207 */ /* 0x000fe40005000000 */
[----:B------:R-:W-:Y:S02]  /*5150*/  CS2R R58, SRZ ;  /* 0x00000000003a7805 */ /* 0x000fe4000001ff00 */
[----:B------:R-:W-:Y:S02]  /*5160*/  SHF.L.U32 R7, R108, 0x1f, RZ ;  /* 0x0000001f6c077819 */ /* 0x000fe400000006ff */
[----:B------:R-:W-:Y:S02]  /*5170*/  CS2R R56, SRZ ;  /* 0x0000000000387805 */ /* 0x000fe4000001ff00 */
[----:B------:R-:W-:Y:S02]  /*5180*/  @P0 LOP3.LUT R9, R9, 0x1, RZ, 0xc0, !PT ;  /* 0x0000000109090812 */ /* 0x000fe400078ec0ff */
[C---:B------:R-:W-:Y:S02]  /*5190*/  LEA.HI R5, R44.reuse, R44, RZ, 0x1 ;  /* 0x0000002c2c057211 */ /* 0x040fe400078f08ff */
[----:B------:R-:W-:Y:S02]  /*51a0*/  ISETP.NE.U32.OR P1, PT, R9, 0x1, !P0 ;  /* 0x000000010900780c */ /* 0x000fe40004725470 */
[----:B------:R-:W-:Y:S01]  /*51b0*/  PLOP3.LUT P5, PT, PT, PT, PT, 0x8, 0x80 ;  /* 0x000000000080781c */ /* 0x000fe20003fae170 */
[C---:B------:R-:W-:Y:S01]  /*51c0*/  IMAD.SHL.U32 R3, R5.reuse, 0x20, RZ ;  /* 0x0000002005037824 */ /* 0x040fe200078e00ff */
[----:B------:R-:W-:Y:S04]  /*51d0*/  LOP3.LUT R5, R5, 0xffe, RZ, 0xc0, !PT ;  /* 0x00000ffe05057812 */ /* 0x000fe800078ec0ff */
[----:B------:R-:W-:Y:S01]  /*51e0*/  LOP3.LUT R3, R3, 0xffffffc0, RZ, 0xc0, !PT ;  /* 0xffffffc003037812 */ /* 0x000fe200078ec0ff */
[----:B------:R-:W-:Y:S04]  /*51f0*/  IMAD.IADD R32, R44, 0x1, -R5 ;  /* 0x000000012c207824 */ /* 0x000fe800078e0a05 */
[----:B------:R-:W-:Y:S01]  /*5200*/  @P1 SHF.L.U32 R2, R106, 0x1f, RZ ;  /* 0x0000001f6a021819 */ /* 0x000fe200000006ff */
[----:B------:R-:W-:Y:S03]  /*5210*/  IMAD.IADD R3, R46, 0x1, R3 ;  /* 0x000000012e037824 */ /* 0x000fe600078e0203 */
[----:B------:R-:W1:Y:S01]  /*5220*/  @P1 SYNCS.PHASECHK.TRANS64.TRYWAIT P0, [UR43+0x50], R2 ;  /* 0x00005002ff0015a7 */ /* 0x000e62000800112b */
[----:B------:R-:W-:Y:S01]  /*5230*/  IMAD R32, R32, 0x100000, R3 ;  /* 0x0010000020207824 */ /* 0x000fe200078e0203 */
[----:B------:R2:W4:Y:S01]  /*5240*/  SYNCS.PHASECHK.TRANS64.TRYWAIT P4, [R92+URZ+0x90], R7 ;  /* 0x000090075c0075a7 */ /* 0x00052200080811ff */
[----:B-1----:R-:W-:Y:S01]  /*5250*/  @P1 PLOP3.LUT P5, PT, P0, PT, PT, 0x8, 0x80 ;  /* 0x000000000080181c */ /* 0x002fe200007ae170 */
[----:B------:R-:W-:Y:S01]  /*5260*/  @!UPT UIADD3 URZ, UPT, UPT, URZ, URZ, URZ ;  /* 0x000000fffffff290 */ /* 0x000fe2000fffe0ff */
[----:B--2---:R-:W-:Y:S11]  /*5270*/  @!P1 BRA `(.L_x_86) ;  /* 0x0000000000809947 */ /* 0x004ff60003800000 */
[----:B------:R-:W-:Y:S01]  /*5280*/  ISETP.NE.U32.AND P0, PT, RZ, UR38, PT ;  /* 0x00000026ff007c0c */ /* 0x000fe2000bf05070 */
[----:B------:R-:W-:Y:S01]  /*5290*/  BSSY B0, `(.L_x_87) ;  /* 0x0000012000007945 */ /* 0x000fe20003800000 */
[----:B------:R-:W-:Y:S02]  /*52a0*/  FSETP.NEU.AND P2, PT, R49, RZ, PT ;  /* 0x000000ff3100720b */ /* 0x000fe40003f4d000 */
[----:B------:R-:W-:Y:S02]  /*52b0*/  CS2R R58, SRZ ;  /* 0x00000000003a7805 */ /* 0x000fe4000001ff00 */
[----:B------:R-:W-:Y:S02]  /*52c0*/  ISETP.NE.AND.EX P0, PT, RZ, UR39, PT, P0 ;  /* 0x00000027ff007c0c */ /* 0x000fe4000bf05300 */
[----:B------:R-:W-:Y:S02]  /*52d0*/  CS2R R56, SRZ ;  /* 0x0000000000387805 */ /* 0x000fe4000001ff00 */
[----:B------:R-:W-:Y:S02]  /*52e0*/  LOP3.LUT P1, RZ, R96, 0xff, RZ, 0xc0, !PT ;  /* 0x000000ff60ff7812 */ /* 0x000fe4000782c0ff */
[----:B------:R-:W-:Y:S02]  /*52f0*/  CS2R R54, SRZ ;  /* 0x0000000000367805 */ /* 0x000fe4000001ff00 */
[----:B------:R-:W-:Y:S02]  /*5300*/  SEL R0, RZ, 0xffffffff, P2 ;  /* 0xffffffffff007807 */ /* 0x000fe40001000000 */
[----:B------:R-:W-:Y:S02]  /*5310*/  CS2R R52, SRZ ;  /* 0x0000000000347805 */ /* 0x000fe4000001ff00 */
[----:B------:R-:W-:Y:S04]  /*5320*/  SEL R3, RZ, 0xffffffff, P0 ;  /* 0xffffffffff037807 */ /* 0x000fe80000000000 */
[----:B------:R-:W-:Y:S04]  /*5330*/  @P3 SEL R0, R3, R0, !P1 ;  /* 0x0000000003003207 */ /* 0x000fe80004800000 */
[----:B------:R-:W-:Y:S04]  /*5340*/  LOP3.LUT R0, R0, 0x1, RZ, 0xc0, !PT ;  /* 0x0000000100007812 */ /* 0x000fe800078ec0ff */
[----:B------:R-:W-:Y:S01]  /*5350*/  ISETP.NE.U32.AND P0, PT, R0, 0x1, PT ;  /* 0x000000010000780c */ /* 0x000fe20003f05070 */
[----:B------:R-:W-:Y:S01]  /*5360*/  @!UPT UIADD3 URZ, UPT, UPT, URZ, URZ, URZ ;  /* 0x000000fffffff290 */ /* 0x000fe2000fffe0ff */
[----:B------:R-:W-:Y:S11]  /*5370*/  @!P5 BRA `(.L_x_88) ;  /* 0x00000000000cd947 */ /* 0x000ff60003800000 */
[----:B------:R-:W-:Y:S04]  /*5380*/  SHF.L.U32 R3, R106, 0x1f, RZ ;  /* 0x0000001f6a037819 */ /* 0x000fe800000006ff */
[----:B------:R-:W1:Y:S02]  /*5390*/  SYNCS.PHASECHK.TRANS64.TRYWAIT P1, [UR43+0x50], R3 ;  /* 0x00005003ff0075a7 */ /* 0x000e64000802112b */
[----:B-1----:R-:W-:Y:S05]  /*53a0*/  @!P1 BRA `(.L_x_89) ;  /* 0x00000014006c9947 */ /* 0x002fea0003800000 */
.L_x_88:
[----:B------:R-:W-:Y:S05]  /*53b0*/  BSYNC B0 ;  /* 0x0000000000007941 */ /* 0x000fea0003800000 */
.L_x_87:
[----:B------:R2:W1:Y:S01]  /*53c0*/  @P0 LDS.128 R56, [R103+UR43+0x200] ;  /* 0x0002002b67380984 */ /* 0x0004620008000c00 */
[----:B------:R-:W-:Y:S01]  /*53d0*/  UIADD3 UR4, UPT, UPT, UR43, 0x58, URZ ;  /* 0x000000582b047890 */ /* 0x000fe2000fffe0ff */
[----:B------:R-:W-:Y:S02]  /*53e0*/  LOP3.LUT R106, R106, 0x1, RZ, 0x3c, !PT ;  /* 0x000000016a6a7812 */ /* 0x000fe400078e3cff */
[----:B------:R2:W1:Y:S01]  /*53f0*/  @P0 LDS.128 R52, [R102+0x10] ;  /* 0x0000100066340984 */ /* 0x0004620000000c00 */
[----:B------:R-:W-:Y:S01]  /*5400*/  UPRMT UR4, UR37, 0x654, UR4 ;  /* 0x0000065425047896 */ /* 0x000fe20008000004 */
[----:B------:R-:W-:Y:S01]  /*5410*/  @!PT LDS RZ, [RZ] ;  /* 0x00000000fffff984 */ /* 0x000fe20000000800 */
[----:B------:R-:W-:Y:S01]  /*5420*/  @!PT LDS RZ, [RZ] ;  /* 0x00000000fffff984 */ /* 0x000fe20000000800 */
[----:B------:R-:W-:Y:S01]  /*5430*/  @!PT LDS RZ, [RZ] ;  /* 0x00000000fffff984 */ /* 0x000fe20000000800 */
[----:B------:R-:W-:Y:S01]  /*5440*/  @!PT LDS RZ, [RZ] ;  /* 0x00000000fffff984 */ /* 0x000fe20000000800 */
[----:B------:R5:W-:Y:S06]  /*5450*/  MEMBAR.ALL.CTA ;  /* 0x0000000000007992 */ /* 0x000bec0000008000 */
[----:B-----5:R-:W5:Y:S02]  /*5460*/  FENCE.VIEW.ASYNC.S ;  /* 0x00000000000073c6 */ /* 0x020f640000000000 */
[----:B-----5:R-:W-:Y:S03]  /*5470*/  SYNCS.ARRIVE.TRANS64.RED.A1T0 RZ, [UR4], RZ ;  /* 0x000000ffffff79a7 */ /* 0x020fe60008100404 */
.L_x_86:
[----:B------:R-:W-:Y:S05]  /*5480*/  BSYNC B1 ;  /* 0x0000000000017941 */ /* 0x000fea0003800000 */
.L_x_85:
[----:B-1----:R-:W-:Y:S04]  /*5490*/  SHF.R.U32.HI R3, RZ, 0x15, R32 ;  /* 0x00000015ff037819 */ /* 0x002fe80000011620 */
[----:B------:R-:W-:Y:S01]  /*54a0*/  LOP3.LUT P0, RZ, R3, 0x3, R104, 0x48, !PT ;  /* 0x0000000303ff7812 */ /* 0x000fe20007804868 */
[----:B------:R-:W-:Y:S01]  /*54b0*/  @!UPT UIADD3 URZ, UPT, UPT, URZ, URZ, URZ ;  /* 0x000000fffffff290 */ /* 0x000fe2000fffe0ff */
[----:B----4-:R-:W-:Y:S11]  /*54c0*/  @P4 BRA `(.L_x_90) ;  /* 0x0000000000084947 */ /* 0x010ff60003800000 */
[----:B------:R-:W1:Y:S02]  /*54d0*/  SYNCS.PHASECHK.TRANS64.TRYWAIT P1, [R92+URZ+0x90], R7 ;  /* 0x000090075c0075a7 */ /* 0x000e6400080211ff */
[----:B-1----:R-:W-:Y:S05]  /*54e0*/  @!P1 BRA `(.L_x_91) ;  /* 0x0000001400349947 */ /* 0x002fea0003800000 */
.L_x_90:
[----:B------:R-:W-:Y:S05]  /*54f0*/  @!P0 BRA `(.L_x_92) ;  /* 0x0000000000408947 */ /* 0x000fea0003800000 */
[----:B------:R-:W4:Y:S01]  /*5500*/  LDCU.64 UR8, c[0x4][0x70] ;  /* 0x01000e00ff0877ac */ /* 0x000f220008000a00 */
[----:B------:R-:W-:Y:S01]  /*5510*/  MOV R3, 0x0 ;  /* 0x0000000000037802 */ /* 0x000fe20000000f00 */
[----:B------:R-:W-:Y:S02]  /*5520*/  HFMA2 R12, -RZ, RZ, 0, 5.9604644775390625e-08 ;  /* 0x00000001ff0c7431 */ /* 0x000fe400000001ff */
[----:B------:R-:W-:Y:S02]  /*5530*/  IMAD.MOV.U32 R8, RZ, RZ, 0x192 ;  /* 0x00000192ff087424 */ /* 0x000fe400078e00ff */
[----:B------:R-:W-:Y:S01]  /*5540*/  IMAD.MOV.U32 R13, RZ, RZ, RZ ;  /* 0x000000ffff0d7224 */ /* 0x000fe200078e00ff */
[----:B------:R-:W1:Y:S01]  /*5550*/  LDCU.64 UR6, c[0x4][0x78] ;  /* 0x01000f00ff0677ac */ /* 0x000e620008000a00 */
[----:B------:R-:W2:Y:S01]  /*5560*/  LDC.64 R2, c[0x4][R3] ;  /* 0x0100000003027b82 */ /* 0x000ea20000000a00 */
[----:B------:R-:W5:Y:S01]  /*5570*/  LDCU.64 UR4, c[0x4][0x10] ;  /* 0x01000200ff0477ac */ /* 0x000f620008000a00 */
[----:B----4-:R-:W-:Y:S01]  /*5580*/  MOV R5, UR9 ;  /* 0x0000000900057c02 */ /* 0x010fe20008000f00 */
[----:B------:R-:W-:Y:S01]  /*5590*/  IMAD.U32 R4, RZ, RZ, UR8 ;  /* 0x00000008ff047e24 */ /* 0x000fe2000f8e00ff */
[----:B-1----:R-:W-:Y:S01]  /*55a0*/  MOV R7, UR7 ;  /* 0x0000000700077c02 */ /* 0x002fe20008000f00 */
[----:B------:R-:W-:Y:S01]  /*55b0*/  IMAD.U32 R6, RZ, RZ, UR6 ;  /* 0x00000006ff067e24 */ /* 0x000fe2000f8e00ff */
[----:B-----5:R-:W-:Y:S01]  /*55c0*/  MOV R11, UR5 ;  /* 0x00000005000b7c02 */ /* 0x020fe20008000f00 */
[----:B------:R-:W-:Y:S02]  /*55d0*/  IMAD.U32 R10, RZ, RZ, UR4 ;  /* 0x00000004ff0a7e24 */ /* 0x000fe4000f8e00ff */
[----:B------:R-:W-:Y:S07]  /*55e0*/  LEPC R20, `(.L_x_92) ;  /* 0x000000001014794e */ /* 0x000fee0000000000 */
[----:B--23--:R-:W-:Y:S05]  /*55f0*/  CALL.ABS.NOINC R2 ;  /* 0x0000000002007343 */ /* 0x00cfea0003c00000 */
.L_x_92:
[----:B------:R-:W-:Y:S01]  /*5600*/  LOP3.LUT P0, RZ, R101, 0x60, RZ, 0xc0, !PT ;  /* 0x0000006065ff7812 */ /* 0x000fe2000780c0ff */
[----:B------:R-:W-:Y:S05]  /*5610*/  WARPSYNC.ALL ;  /* 0x0000000000007948 */ /* 0x000fea0003800000 */
[----:B------:R-:W-:Y:S01]  /*5620*/  R2UR UR4, R32 ;  /* 0x00000000200472ca */ /* 0x000fe200000e0000 */
[----:B------:R-:W-:Y:S01]  /*5630*/  BSSY.RECONVERGENT B0, `(.L_x_93) ;  /* 0x00000a0000007945 */ /* 0x000fe20003800200 */
[-C--:B------:R-:W-:Y:S02]  /*5640*/  F2FP.F16.E4M3.UNPACK_B R50, R56.reuse ;  /* 0x00000038ff32723e */ /* 0x080fe400020006ff */
[----:B------:R-:W-:Y:S02]  /*5650*/  F2FP.F16.E4M3.UNPACK_B R63, R56.H1 ;  /* 0x00000038ff3f723e */ /* 0x000fe400030006ff */
[-C--:B------:R-:W-:Y:S01]  /*5660*/  F2FP.F16.E4M3.UNPACK_B R56, R57.reuse ;  /* 0x00000039ff38723e */ /* 0x080fe200020006ff */
[--C-:B------:R-:W-:Y:S01]  /*5670*/  HADD2.F32 R48, -RZ, R50.reuse.H0_H0 ;  /* 0x20000032ff307230 */ /* 0x100fe20000004100 */
[----:B------:R-:W-:Y:S01]  /*5680*/  F2FP.F16.E4M3.UNPACK_B R57, R57.H1 ;  /* 0x00000039ff39723e */ /* 0x000fe200030006ff */
[----:B------:R-:W-:Y:S01]  /*5690*/  HADD2.F32 R50, -RZ, R50.H1_H1 ;  /* 0x30000032ff327230 */ /* 0x000fe20000004100 */
[-C--:B------:R-:W-:Y:S01]  /*56a0*/  F2FP.F16.E4M3.UNPACK_B R66, R52.reuse ;  /* 0x00000034ff42723e */ /* 0x080fe200020006ff */
[--C-:B------:R-:W-:Y:S01]  /*56b0*/  HADD2.F32 R51, -RZ, R63.reuse.H0_H0 ;  /* 0x2000003fff337230 */ /* 0x100fe20000004100 */
[----:B------:R-:W-:Y:S01]  /*56c0*/  F2FP.F16.E4M3.UNPACK_B R68, R52.H1 ;  /* 0x00000034ff44723e */ /* 0x000fe200030006ff */
[----:B-1----:R-:W-:Y:S01]  /*56d0*/  LDTM.16dp32bit_t0_t15.x32 R4, tmem[UR4] ;  /* 0x00000004000479ee */ /* 0x002fe20008a80000 */
[----:B------:R-:W3:Y:S01]  /*56e0*/  LDTM.16dp32bit_t16_t31.x32 R4, tmem[UR4+0x20] ;  /* 0x00002004000479ee */ /* 0x000ee20008aa0000 */
[----:B------:R-:W-:Y:S01]  /*56f0*/  NOP ;  /* 0x0000000000007918 */ /* 0x000fe20000000000 */
[----:B------:R-:W-:Y:S01]  /*5700*/  R2UR UR5, R92 ;  /* 0x000000005c0572ca */ /* 0x000fe200000e0000 */
[--C-:B------:R-:W-:Y:S01]  /*5710*/  HADD2.F32 R65, -RZ, R66.reuse.H0_H0 ;  /* 0x20000042ff417230 */ /* 0x100fe20000004100 */
[----:B------:R-:W-:Y:S01]  /*5720*/  F2FP.F16.E4M3.UNPACK_B R61, R58 ;  /* 0x0000003aff3d723e */ /* 0x000fe200020006ff */
[----:B------:R-:W-:Y:S01]  /*5730*/  HADD2.F32 R67, -RZ, R66.H1_H1 ;  /* 0x30000042ff437230 */ /* 0x000fe20000004100 */
[-C--:B------:R-:W-:Y:S01]  /*5740*/  F2FP.F16.E4M3.UNPACK_B R70, R53.reuse ;  /* 0x00000035ff46723e */ /* 0x080fe200020006ff */
[----:B------:R-:W-:Y:S01]  /*5750*/  HADD2.F32 R52, -RZ, R63.H1_H1 ;  /* 0x3000003fff347230 */ /* 0x000fe20000004100 */
[----:B------:R-:W-:Y:S01]  /*5760*/  F2FP.F16.E4M3.UNPACK_B R72, R53.H1 ;  /* 0x00000035ff48723e */ /* 0x000fe200030006ff */
[----:B------:R-:W-:Y:S01]  /*5770*/  HADD2.F32 R53, -RZ, R56.H0_H0 ;  /* 0x20000038ff357230 */ /* 0x000fe20000004100 */
[-C--:B------:R-:W-:Y:S01]  /*5780*/  F2FP.F16.E4M3.UNPACK_B R74, R54.reuse ;  /* 0x00000036ff4a723e */ /* 0x080fe200020006ff */
[----:B------:R-:W-:Y:S01]  /*5790*/  HADD2.F32 R69, -RZ, R70.H0_H0 ;  /* 0x20000046ff457230 */ /* 0x000fe20000004100 */
[----:B------:R-:W-:Y:S01]  /*57a0*/  F2FP.F16.E4M3.UNPACK_B R76, R54.H1 ;  /* 0x00000036ff4c723e */ /* 0x000fe200030006ff */
[----:B------:R-:W-:Y:S01]  /*57b0*/  HADD2.F32 R54, -RZ, R56.H1_H1 ;  /* 0x30000038ff367230 */ /* 0x000fe20000004100 */
[----:B------:R-:W-:Y:S01]  /*57c0*/  F2FP.F16.E4M3.UNPACK_B R60, R58.H1 ;  /* 0x0000003aff3c723e */ /* 0x000fe200030006ff */
[----:B------:R-:W-:Y:S01]  /*57d0*/  UIADD3 UR5, UPT, UPT, UR5, 0xb0, URZ ;  /* 0x000000b005057890 */ /* 0x000fe2000fffe0ff */
[----:B------:R-:W-:Y:S01]  /*57e0*/  HADD2.F32 R58, -RZ, R61.H1_H1 ;  /* 0x3000003dff3a7230 */ /* 0x000fe20000004100 */
[----:B------:R-:W-:Y:S01]  /*57f0*/  F2FP.F16.E4M3.UNPACK_B R77, R55 ;  /* 0x00000037ff4d723e */ /* 0x000fe200020006ff */
[----:B------:R-:W-:Y:S01]  /*5800*/  HADD2.F32 R70, -RZ, R70.H1_H1 ;  /* 0x30000046ff467230 */ /* 0x000fe20000004100 */
[----:B------:R-:W-:Y:S01]  /*5810*/  UPRMT UR5, UR37, 0x654, UR5 ;  /* 0x0000065425057896 */ /* 0x000fe20008000005 */
[--C-:B------:R-:W-:Y:S01]  /*5820*/  HADD2.F32 R73, -RZ, R74.reuse.H0_H0 ;  /* 0x2000004aff497230 */ /* 0x100fe20000004100 */
[----:B------:R-:W-:Y:S01]  /*5830*/  F2FP.F16.E4M3.UNPACK_B R62, R59 ;  /* 0x0000003bff3e723e */ /* 0x000fe200020006ff */
[----:B------:R-:W-:Y:S01]  /*5840*/  HADD2.F32 R74, -RZ, R74.H1_H1 ;  /* 0x3000004aff4a7230 */ /* 0x000fe20000004100 */
[----:B------:R-:W-:Y:S01]  /*5850*/  F2FP.F16.E4M3.UNPACK_B R78, R55.H1 ;  /* 0x00000037ff4e723e */ /* 0x000fe200030006ff */
[C---:B---3--:R-:W-:Y:S01]  /*5860*/  FMUL R4, R47.reuse, R4 ;  /* 0x000000042f047220 */ /* 0x048fe20000400000 */
[C---:B------:R-:W-:Y:S01]  /*5870*/  FMUL R5, R47.reuse, R5 ;  /* 0x000000052f057220 */ /* 0x040fe20000400000 */
[C---:B------:R-:W-:Y:S01]  /*5880*/  FMUL R8, R47.reuse, R8 ;  /* 0x000000082f087220 */ /* 0x040fe20000400000 */
[----:B------:R-:W-:Y:S01]  /*5890*/  FMUL R9, R47, R9 ;  /* 0x000000092f097220 */ /* 0x000fe20000400000 */
[----:B------:R-:W-:Y:S01]  /*58a0*/  SYNCS.ARRIVE.TRANS64.RED.A1T0 RZ, [UR5], RZ ;  /* 0x000000ffffff79a7 */ /* 0x000fe20008100405 */
[C---:B------:R-:W-:Y:S01]  /*58b0*/  FFMA R4, R49.reuse, R48, R4 ;  /* 0x0000003031047223 */ /* 0x040fe20000000004 */
[----:B------:R-:W-:Y:S01]  /*58c0*/  FFMA R5, R49, R50, R5 ;  /* 0x0000003231057223 */ /* 0x000fe20000000005 */
[C---:B------:R-:W-:Y:S01]  /*58d0*/  FMUL R12, R47.reuse, R12 ;  /* 0x0000000c2f0c7220 */ /* 0x040fe20000400000 */
        /* <DEDUP_REMOVED lines=9> */
[----:B------:R-:W-:Y:S02]  /*5970*/  HADD2.F32 R48, -RZ, R77.H1_H1 ;  /* 0x3000004dff307230 */ /* 0x000fe40000004100 */
[C---:B------:R-:W-:Y:S01]  /*5980*/  FMUL R28, R47.reuse, R32 ;  /* 0x000000202f1c7220 */ /* 0x040fe20000400000 */
[C---:B------:R-:W-:Y:S01]  /*5990*/  FMUL R29, R47.reuse, R33 ;  /* 0x000000212f1d7220 */ /* 0x040fe20000400000 */
[C---:B------:R-:W-:Y:S01]  /*59a0*/  FMUL R6, R47.reuse, R6 ;  /* 0x000000062f067220 */ /* 0x040fe20000400000 */
[C---:B------:R-:W-:Y:S01]  /*59b0*/  FMUL R7, R47.reuse, R7 ;  /* 0x000000072f077220 */ /* 0x040fe20000400000 */
[--C-:B------:R-:W-:Y:S02]  /*59c0*/  HADD2.F32 R55, -RZ, R57.reuse.H0_H0 ;  /* 0x20000039ff377230 */ /* 0x100fe40000004100 */
[----:B------:R-:W-:Y:S01]  /*59d0*/  FMUL R10, R47, R10 ;  /* 0x0000000a2f0a7220 */ /* 0x000fe20000400000 */
[C---:B------:R-:W-:Y:S01]  /*59e0*/  FFMA R6, R49.reuse, R51, R6 ;  /* 0x0000003331067223 */ /* 0x040fe20000000006 */
[----:B------:R-:W-:Y:S02]  /*59f0*/  HADD2.F32 R56, -RZ, R57.H1_H1 ;  /* 0x30000039ff387230 */ /* 0x000fe40000004100 */
[C---:B------:R-:W-:Y:S01]  /*5a00*/  FFMA R7, R49.reuse, R52, R7 ;  /* 0x0000003431077223 */ /* 0x040fe20000000007 */
[C---:B------:R-:W-:Y:S01]  /*5a10*/  FFMA R8, R49.reuse, R53, R8 ;  /* 0x0000003531087223 */ /* 0x040fe20000000008 */
[C---:B------:R-:W-:Y:S01]  /*5a20*/  FFMA R9, R49.reuse, R54, R9 ;  /* 0x0000003631097223 */ /* 0x040fe20000000009 */
[----:B------:R-:W-:Y:S02]  /*5a30*/  HADD2.F32 R57, -RZ, R61.H0_H0 ;  /* 0x2000003dff397230 */ /* 0x000fe40000004100 */
[----:B------:R-:W-:Y:S01]  /*5a40*/  FFMA R10, R49, R55, R10 ;  /* 0x00000037310a7223 */ /* 0x000fe2000000000a */
[----:B------:R-:W-:Y:S01]  /*5a50*/  F2FP.SATFINITE.E4M3.F32.PACK_AB_MERGE_C R92, R7, R6, RZ ;  /* 0x00000006075c723e */ /* 0x000fe200048070ff */
[----:B------:R-:W-:Y:S02]  /*5a60*/  HADD2.F32 R61, -RZ, R62.H0_H0 ;  /* 0x2000003eff3d7230 */ /* 0x000fe40000004100 */
[----:B------:R-:W-:Y:S01]  /*5a70*/  FMUL R11, R47, R11 ;  /* 0x0000000b2f0b7220 */ /* 0x000fe20000400000 */
[----:B------:R-:W-:Y:S01]  /*5a80*/  F2FP.F16.E4M3.UNPACK_B R64, R59.H1 ;  /* 0x0000003bff40723e */ /* 0x000fe200030006ff */
[----:B------:R-:W-:Y:S01]  /*5a90*/  HADD2.F32 R59, -RZ, R60.H0_H0 ;  /* 0x2000003cff3b7230 */ /* 0x000fe20000004100 */
[----:B------:R-:W-:Y:S01]  /*5aa0*/  F2FP.SATFINITE.E4M3.F32.PACK_AB_MERGE_C R92, R5, R4, R92 ;  /* 0x00000004055c723e */ /* 0x000fe2000480705c */
[C---:B------:R-:W-:Y:S01]  /*5ab0*/  FFMA R11, R49.reuse, R56, R11 ;  /* 0x00000038310b7223 */ /* 0x040fe2000000000b */
[C---:B------:R-:W-:Y:S01]  /*5ac0*/  FFMA R12, R49.reuse, R57, R12 ;  /* 0x00000039310c7223 */ /* 0x040fe2000000000c */
[----:B------:R-:W-:Y:S01]  /*5ad0*/  FFMA R13, R49, R58, R13 ;  /* 0x0000003a310d7223 */ /* 0x000fe2000000000d */
[----:B------:R-:W-:Y:S02]  /*5ae0*/  HADD2.F32 R62, -RZ, R62.H1_H1 ;  /* 0x3000003eff3e7230 */ /* 0x000fe40000004100 */
[----:B------:R-:W-:Y:S01]  /*5af0*/  FMUL R14, R47, R14 ;  /* 0x0000000e2f0e7220 */ /* 0x000fe20000400000 */
[----:B------:R-:W-:Y:S01]  /*5b00*/  HADD2.F32 R60, -RZ, R60.H1_H1 ;  /* 0x3000003cff3c7230 */ /* 0x000fe20000004100 */
[----:B------:R-:W-:Y:S01]  /*5b10*/  F2FP.SATFINITE.E4M3.F32.PACK_AB_MERGE_C R93, R11, R10, RZ ;  /* 0x0000000a0b5d723e */ /* 0x000fe200048070ff */
[----:B------:R-:W-:Y:S02]  /*5b20*/  HADD2.F32 R51, -RZ, R77.H0_H0 ;  /* 0x2000004dff337230 */ /* 0x000fe40000004100 */
[----:B------:R-:W-:Y:S01]  /*5b30*/  FFMA R14, R49, R59, R14 ;  /* 0x0000003b310e7223 */ /* 0x000fe2000000000e */
[----:B------:R-:W-:Y:S01]  /*5b40*/  FMUL R15, R47, R15 ;  /* 0x0000000f2f0f7220 */ /* 0x000fe20000400000 */
[--C-:B------:R-:W-:Y:S01]  /*5b50*/  HADD2.F32 R63, -RZ, R64.reuse.H0_H0 ;  /* 0x20000040ff3f7230 */ /* 0x100fe20000004100 */
[----:B------:R-:W-:Y:S01]  /*5b60*/  F2FP.SATFINITE.E4M3.F32.PACK_AB_MERGE_C R93, R9, R8, R93 ;  /* 0x00000008095d723e */ /* 0x000fe2000480705d */
[----:B------:R-:W-:Y:S02]  /*5b70*/  HADD2.F32 R64, -RZ, R64.H1_H1 ;  /* 0x30000040ff407230 */ /* 0x000fe40000004100 */
[C---:B------:R-:W-:Y:S01]  /*5b80*/  FFMA R15, R49.reuse, R60, R15 ;  /* 0x0000003c310f7223 */ /* 0x040fe2000000000f */
[C---:B------:R-:W-:Y:S01]  /*5b90*/  FFMA R16, R49.reuse, R61, R16 ;  /* 0x0000003d31107223 */ /* 0x040fe20000000010 */
[----:B------:R-:W-:Y:S01]  /*5ba0*/  FFMA R17, R49, R62, R17 ;  /* 0x0000003e31117223 */ /* 0x000fe20000000011 */
[C---:B------:R-:W-:Y:S01]  /*5bb0*/  FMUL R18, R47.reuse, R18 ;  /* 0x000000122f127220 */ /* 0x040fe20000400000 */
[C---:B------:R-:W-:Y:S01]  /*5bc0*/  FMUL R19, R47.reuse, R19 ;  /* 0x000000132f137220 */ /* 0x040fe20000400000 */
[--C-:B------:R-:W-:Y:S02]  /*5bd0*/  HADD2.F32 R66, -RZ, R68.reuse.H0_H0 ;  /* 0x20000044ff427230 */ /* 0x100fe40000004100 */
[----:B------:R-:W-:Y:S01]  /*5be0*/  FMUL R3, R47, R22 ;  /* 0x000000162f037220 */ /* 0x000fe20000400000 */
[C---:B------:R-:W-:Y:S01]  /*5bf0*/  FFMA R18, R49.reuse, R63, R18 ;  /* 0x0000003f31127223 */ /* 0x040fe20000000012 */
[----:B------:R-:W-:Y:S02]  /*5c00*/  HADD2.F32 R68, -RZ, R68.H1_H1 ;  /* 0x30000044ff447230 */ /* 0x000fe40000004100 */
[----:B------:R-:W-:Y:S01]  /*5c10*/  FFMA R19, R49, R64, R19 ;  /* 0x0000004031137223 */ /* 0x000fe20000000013 */
[----:B------:R-:W-:Y:S01]  /*5c20*/  FMUL R23, R47, R23 ;  /* 0x000000172f177220 */ /* 0x000fe20000400000 */
[C---:B------:R-:W-:Y:S01]  /*5c30*/  FFMA R0, R49.reuse, R65, R0 ;  /* 0x0000004131007223 */ /* 0x040fe20000000000 */
[C---:B------:R-:W-:Y:S01]  /*5c40*/  FFMA R2, R49.reuse, R67, R2 ;  /* 0x0000004331027223 */ /* 0x040fe20000000002 */
[--C-:B------:R-:W-:Y:S02]  /*5c50*/  HADD2.F32 R71, -RZ, R72.reuse.H0_H0 ;  /* 0x20000048ff477230 */ /* 0x100fe40000004100 */
[----:B------:R-:W-:Y:S01]  /*5c60*/  FFMA R3, R49, R66, R3 ;  /* 0x0000004231037223 */ /* 0x000fe20000000003 */
[----:B------:R-:W-:Y:S02]  /*5c70*/  HADD2.F32 R72, -RZ, R72.H1_H1 ;  /* 0x30000048ff487230 */ /* 0x000fe40000004100 */
[----:B------:R-:W-:Y:S01]  /*5c80*/  FMUL R22, R47, R26 ;  /* 0x0000001a2f167220 */ /* 0x000fe20000400000 */
        /* <DEDUP_REMOVED lines=18> */
[----:B------:R-:W-:Y:S01]  /*5db0*/  F2FP.SATFINITE.E4M3.F32.PACK_AB_MERGE_C R94, R15, R14, RZ ;  /* 0x0000000e0f5e723e */ /* 0x000fe200048070ff */
[----:B------:R-:W-:Y:S01]  /*5dc0*/  FFMA R28, R49, R51, R28 ;  /* 0x00000033311c7223 */ /* 0x000fe2000000001c */
[----:B------:R-:W-:Y:S01]  /*5dd0*/  F2FP.SATFINITE.E4M3.F32.PACK_AB_MERGE_C R95, R19, R18, RZ ;  /* 0x00000012135f723e */ /* 0x000fe200048070ff */
[C---:B------:R-:W-:Y:S01]  /*5de0*/  FFMA R29, R49.reuse, R48, R29 ;  /* 0x00000030311d7223 */ /* 0x040fe2000000001d */
[C---:B------:R-:W-:Y:S01]  /*5df0*/  FFMA R30, R49.reuse, R77, R30 ;  /* 0x0000004d311e7223 */ /* 0x040fe2000000001e */
[----:B------:R-:W-:Y:S01]  /*5e00*/  FFMA R35, R49, R50, R35 ;  /* 0x0000003231237223 */ /* 0x000fe20000000023 */
[----:B------:R-:W-:Y:S02]  /*5e10*/  F2FP.SATFINITE.E4M3.F32.PACK_AB_MERGE_C R94, R13, R12, R94 ;  /* 0x0000000c0d5e723e */ /* 0x000fe4000480705e */
[----:B------:R-:W-:Y:S02]  /*5e20*/  F2FP.SATFINITE.E4M3.F32.PACK_AB_MERGE_C R95, R17, R16, R95 ;  /* 0x00000010115f723e */ /* 0x000fe4000480705f */
[----:B------:R-:W-:Y:S02]  /*5e30*/  F2FP.SATFINITE.E4M3.F32.PACK_AB_MERGE_C R113, R23, R3, RZ ;  /* 0x000000031771723e */ /* 0x000fe400048070ff */
[----:B------:R-:W-:Y:S01]  /*5e40*/  F2FP.SATFINITE.E4M3.F32.PACK_AB_MERGE_C R114, R27, R22, RZ ;  /* 0x000000161b72723e */ /* 0x000fe200048070ff */
[----:B------:R1:W-:Y:S01]  /*5e50*/  STS.128 [R103+UR43+0x1200], R92 ;  /* 0x0012005c67007988 */ /* 0x0003e20008000c2b */
[----:B------:R-:W-:Y:S02]  /*5e60*/  F2FP.SATFINITE.E4M3.F32.PACK_AB_MERGE_C R116, R31, R26, RZ ;  /* 0x0000001a1f74723e */ /* 0x000fe400048070ff */
[----:B------:R-:W-:Y:S02]  /*5e70*/  F2FP.SATFINITE.E4M3.F32.PACK_AB_MERGE_C R117, R35, R30, RZ ;  /* 0x0000001e2375723e */ /* 0x000fe400048070ff */
[----:B------:R-:W-:Y:S02]  /*5e80*/  F2FP.SATFINITE.E4M3.F32.PACK_AB_MERGE_C R112, R2, R0, R113 ;  /* 0x000000000270723e */ /* 0x000fe40004807071 */
[----:B------:R-:W-:Y:S02]  /*5e90*/  F2FP.SATFINITE.E4M3.F32.PACK_AB_MERGE_C R113, R21, R20, R114 ;  /* 0x000000141571723e */ /* 0x000fe40004807072 */
[----:B------:R-:W-:Y:S02]  /*5ea0*/  F2FP.SATFINITE.E4M3.F32.PACK_AB_MERGE_C R114, R25, R24, R116 ;  /* 0x000000181972723e */ /* 0x000fe40004807074 */
[----:B------:R-:W-:Y:S02]  /*5eb0*/  F2FP.SATFINITE.E4M3.F32.PACK_AB_MERGE_C R115, R29, R28, R117 ;  /* 0x0000001c1d73723e */ /* 0x000fe40004807075 */
[----:B------:R-:W-:Y:S03]  /*5ec0*/  IADD3 R116, PT, PT, R44, 0x1, RZ ;  /* 0x000000012c747810 */ /* 0x000fe60007ffe0ff */
[----:B------:R1:W-:Y:S01]  /*5ed0*/  STS.128 [R102+0x1010], R112 ;  /* 0x0010107066007388 */ /* 0x0003e20000000c00 */
[----:B------:R-:W-:Y:S01]  /*5ee0*/  @!PT LDS RZ, [RZ] ;  /* 0x00000000fffff984 */ /* 0x000fe20000000800 */
[----:B------:R-:W-:Y:S01]  /*5ef0*/  @!PT LDS RZ, [RZ] ;  /* 0x00000000fffff984 */ /* 0x000fe20000000800 */
[----:B------:R-:W-:Y:S01]  /*5f00*/  @!PT LDS RZ, [RZ] ;  /* 0x00000000fffff984 */ /* 0x000fe20000000800 */
[----:B------:R-:W-:Y:S01]  /*5f10*/  @!PT LDS RZ, [RZ] ;  /* 0x00000000fffff984 */ /* 0x000fe20000000800 */
[----:B------:R3:W-:Y:S07]  /*5f20*/  MEMBAR.ALL.CTA ;  /* 0x0000000000007992 */ /* 0x0007ee0000008000 */
[----:B---3--:R-:W3:Y:S02]  /*5f30*/  FENCE.VIEW.ASYNC.S ;  /* 0x00000000000073c6 */ /* 0x008ee40000000000 */
[----:B---3--:R-:W-:Y:S06]  /*5f40*/  BAR.SYNC.DEFER_BLOCKING 0x1, 0x80 ;  /* 0x0042000000007b1d */ /* 0x008fec0000010000 */
[----:B------:R-:W-:Y:S05]  /*5f50*/  @P0 BRA `(.L_x_94) ;  /* 0x0000000000340947 */ /* 0x000fea0003800000 */
[----:B------:R-:W-:Y:S01]  /*5f60*/  UIADD3 UR12, UPT, UPT, UR43, 0x1200, URZ ;  /* 0x000012002b0c7890 */ /* 0x000fe2000fffe0ff */
[----:B------:R-:W-:Y:S01]  /*5f70*/  R2UR UR9, R91 ;  /* 0x000000005b0972ca */ /* 0x000fe200000e0000 */
[----:B------:R-:W-:Y:S01]  /*5f80*/  UIADD3 UR10, UP0, UPT, UR46, 0x680, URZ ;  /* 0x000006802e0a7890 */ /* 0x000fe2000ff1e0ff */
[----:B------:R-:W-:Y:S01]  /*5f90*/  R2UR UR8, R97 ;  /* 0x00000000610872ca */ /* 0x000fe200000e0000 */
[----:B------:R-:W-:Y:S02]  /*5fa0*/  UMOV UR7, UR36 ;  /* 0x0000002400077c82 */ /* 0x000fe40008000000 */
[----:B------:R-:W-:Y:S01]  /*5fb0*/  IMAD.U32 R109, RZ, RZ, UR12 ;  /* 0x0000000cff6d7e24 */ /* 0x000fe2000f8e00ff */
[----:B------:R-:W-:Y:S04]  /*5fc0*/  UIADD3.X UR11, UPT, UPT, URZ, UR47, URZ, UP0, !UPT ;  /* 0x0000002fff0b7290 */ /* 0x000fe800087fe4ff */
[----:B------:R-:W-:Y:S03]  /*5fd0*/  R2UR UR4, R109 ;  /* 0x000000006d0472ca */ /* 0x000fe600000e0000 */
[----:B------:R-:W-:Y:S02]  /*5fe0*/  USHF.L.U32 UR5, UR9, 0x6, URZ ;  /* 0x0000000609057899 */ /* 0x000fe400080006ff */
[----:B------:R-:W-:Y:S09]  /*5ff0*/  USHF.L.U32 UR6, UR8, 0x6, URZ ;  /* 0x0000000608067899 */ /* 0x000ff200080006ff */
[----:B------:R3:W-:Y:S01]  /*6000*/  UTMASTG.3D [UR4], [UR10] ;  /* 0x000000040a0073b5 */ /* 0x0007e20008010000 */
[----:B------:R0:W-:Y:S01]  /*6010*/  UTMACMDFLUSH ;  /* 0x00000000000079b7 */ /* 0x0001e20000000000 */
[----:B---3--:R-:W-:Y:S04]  /*6020*/  DEPBAR.LE SB0, 0x0 ;  /* 0x000080000000791a */ /* 0x008fe80000000000 */
.L_x_94:
[----:B------:R-:W-:Y:S05]  /*6030*/  BSYNC.RECONVERGENT B0 ;  /* 0x0000000000007941 */ /* 0x000fea0003800200 */
.L_x_93:
[----:B------:R-:W-:Y:S01]  /*6040*/  BAR.SYNC.DEFER_BLOCKING 0x1, 0x80 ;  /* 0x0042000000007b1d */ /* 0x000fe20000010000 */
[----:B------:R-:W-:Y:S01]  /*6050*/  ISETP.NE.AND P2, PT, R110, RZ, PT ;  /* 0x000000ff6e00720c */ /* 0x000fe20003f45270 */
[----:B------:R-:W-:Y:S01]  /*6060*/  IMAD.IADD R91, R43, 0x1, R79 ;  /* 0x000000012b5b7824 */ /* 0x000fe200078e024f */
[----:B------:R-:W-:Y:S01]  /*6070*/  ISETP.NE.AND P0, PT, R111, 0x2, PT ;  /* 0x000000026f00780c */ /* 0x000fe20003f05270 */
[----:B------:R-:W-:Y:S01]  /*6080*/  IMAD.IADD R97, R45, 0x1, R90 ;  /* 0x000000012d617824 */ /* 0x000fe200078e025a */
[----:B------:R-:W-:Y:S02]  /*6090*/  ISETP.NE.AND P1, PT, R116, 0x4, PT ;  /* 0x000000047400780c */ /* 0x000fe40003f25270 */
[----:B------:R-:W-:Y:S02]  /*60a0*/  SEL R0, RZ, 0x1, P0 ;  /* 0x00000001ff007807 */ /* 0x000fe40000000000 */
[----:B------:R-:W-:Y:S02]  /*60b0*/  SEL R3, RZ, 0x1, P1 ;  /* 0x00000001ff037807 */ /* 0x000fe40000800000 */
[----:B------:R-:W-:Y:S02]  /*60c0*/  LOP3.LUT R107, R107, R0, RZ, 0x3c, !PT ;  /* 0x000000006b6b7212 */ /* 0x000fe400078e3cff */
[----:B------:R-:W-:Y:S02]  /*60d0*/  LOP3.LUT R108, R108, R3, RZ, 0x3c, !PT ;  /* 0x000000036c6c7212 */ /* 0x000fe400078e3cff */
[----:B------:R-:W-:Y:S02]  /*60e0*/  @P2 R2UR UR36, R105 ;  /* 0x00000000692422ca */ /* 0x000fe400000e0000 */
[----:B------:R-:W-:Y:S02]  /*60f0*/  SEL R111, R111, RZ, P0 ;  /* 0x000000ff6f6f7207 */ /* 0x000fe40000000000 */
[----:B------:R-:W-:Y:S01]  /*6100*/  SEL R44, R116, RZ, P1 ;  /* 0x000000ff742c7207 */ /* 0x000fe20000800000 */
[----:B------:R-:W-:Y:S10]  /*6110*/  @P2 BRA `(.L_x_95) ;  /* 0xffffffe400842947 */ /* 0x000ff4000383ffff */
[----:B------:R-:W-:Y:S05]  /*6120*/  EXIT ;  /* 0x000000000000794d */ /* 0x000fea0003800000 */
.L_x_19:
[----:B--2---:R2:W1:Y:S02]  /*6130*/  SYNCS.PHASECHK.TRANS64.TRYWAIT P0, [R3+URZ+0xe0], R2 ;  /* 0x0000e002030075a7 */ /* 0x00446400080011ff */
[----:B-1----:R-:W-:Y:S05]  /*6140*/  @!P0 NANOSLEEP.SYNCS 0x989680 ;  /* 0x009896800000895d */ /* 0x002fea0003900000 */
[----:B------:R-:W1:Y:S02]  /*6150*/  @!P0 SYNCS.PHASECHK.TRANS64 P0, [R3+URZ+0xe0], R2 ;  /* 0x0000e002030085a7 */ /* 0x000e6400080010ff */
[----:B-1----:R-:W-:Y:S05]  /*6160*/  @!P0 BRA `(.L_x_19) ;  /* 0xfffffffc00f08947 */ /* 0x002fea000383ffff */
[----:B------:R-:W-:Y:S05]  /*6170*/  BRA `(.L_x_96) ;  /* 0xffffffb400087947 */ /* 0x000fea000383ffff */
.L_x_22:
[----:B-1----:R-:W-:-:S07]  /*6180*/  MOV R2, UR33 ;  /* 0x0000002100027c02 */ /* 0x002fce0008000f00 */
.L_x_97:
[----:B-1----:R1:W2:Y:S02]  /*6190*/  SYNCS.PHASECHK.TRANS64.TRYWAIT P0, [R2+URZ+0x28], R5 ;  /* 0x00002805020075a7 */ /* 0x0022a400080011ff */
[----:B--2---:R-:W-:Y:S05]  /*61a0*/  @!P0 NANOSLEEP.SYNCS 0x989680 ;  /* 0x009896800000895d */ /* 0x004fea0003900000 */
[----:B------:R-:W2:Y:S02]  /*61b0*/  @!P0 SYNCS.PHASECHK.TRANS64 P0, [R2+URZ+0x28], R5 ;  /* 0x00002805020085a7 */ /* 0x000ea400080010ff */
[----:B--2---:R-:W-:Y:S05]  /*61c0*/  @!P0 BRA `(.L_x_97) ;  /* 0xfffffffc00f08947 */ /* 0x004fea000383ffff */
[----:B------:R-:W-:Y:S05]  /*61d0*/  BRA `(.L_x_21) ;  /* 0xffffffb400587947 */ /* 0x000fea000383ffff */
.L_x_28:
[----:B-1----:R-:W-:-:S07]  /*61e0*/  MOV R2, UR17 ;  /* 0x0000001100027c02 */ /* 0x002fce0008000f00 */
.L_x_98:
[----:B-1----:R1:W2:Y:S02]  /*61f0*/  SYNCS.PHASECHK.TRANS64.TRYWAIT P0, [R2+URZ+0x28], R5 ;  /* 0x00002805020075a7 */ /* 0x0022a400080011ff */
[----:B--2---:R-:W-:Y:S05]  /*6200*/  @!P0 NANOSLEEP.SYNCS 0x989680 ;  /* 0x009896800000895d */ /* 0x004fea0003900000 */
[----:B------:R-:W2:Y:S02]  /*6210*/  @!P0 SYNCS.PHASECHK.TRANS64 P0, [R2+URZ+0x28], R5 ;  /* 0x00002805020085a7 */ /* 0x000ea400080010ff */
[----:B--2---:R-:W-:Y:S05]  /*6220*/  @!P0 BRA `(.L_x_98) ;  /* 0xfffffffc00f08947 */ /* 0x004fea000383ffff */
[----:B------:R-:W-:Y:S05]  /*6230*/  BRA `(.L_x_27) ;  /* 0xffffffb400fc7947 */ /* 0x000fea000383ffff */
.L_x_32:
[----:B-1----:R1:W2:Y:S02]  /*6240*/  SYNCS.PHASECHK.TRANS64.TRYWAIT P0, [R2+URZ+0x70], R3 ;  /* 0x00007003020075a7 */ /* 0x0022a400080011ff */
[----:B--2---:R-:W-:Y:S05]  /*6250*/  @!P0 NANOSLEEP.SYNCS 0x989680 ;  /* 0x009896800000895d */ /* 0x004fea0003900000 */
[----:B------:R-:W2:Y:S02]  /*6260*/  @!P0 SYNCS.PHASECHK.TRANS64 P0, [R2+URZ+0x70], R3 ;  /* 0x00007003020085a7 */ /* 0x000ea400080010ff */
[----:B--2---:R-:W-:Y:S05]  /*6270*/  @!P0 BRA `(.L_x_32) ;  /* 0xfffffffc00f08947 */ /* 0x004fea000383ffff */
[----:B------:R-:W-:Y:S05]  /*6280*/  BRA `(.L_x_99) ;  /* 0xffffffb800887947 */ /* 0x000fea000383ffff */
.L_x_36:
[----:B----4-:R-:W-:-:S07]  /*6290*/  MOV R0, UR5 ;  /* 0x0000000500007c02 */ /* 0x010fce0008000f00 */
.L_x_100:
[----:B-1----:R1:W2:Y:S02]  /*62a0*/  SYNCS.PHASECHK.TRANS64.TRYWAIT P0, [R0+URZ], R3 ;  /* 0x00000003000075a7 */ /* 0x0022a400080011ff */
[----:B--2---:R-:W-:Y:S05]  /*62b0*/  @!P0 NANOSLEEP.SYNCS 0x989680 ;  /* 0x009896800000895d */ /* 0x004fea0003900000 */
[----:B------:R-:W2:Y:S02]  /*62c0*/  @!P0 SYNCS.PHASECHK.TRANS64 P0, [R0+URZ], R3 ;  /* 0x00000003000085a7 */ /* 0x000ea400080010ff */
[----:B--2---:R-:W-:Y:S05]  /*62d0*/  @!P0 BRA `(.L_x_100) ;  /* 0xfffffffc00f08947 */ /* 0x004fea000383ffff */
[----:B------:R-:W-:Y:S05]  /*62e0*/  BRA `(.L_x_101) ;  /* 0xffffffbc00f87947 */ /* 0x000fea000383ffff */
.L_x_37:
[----:B----4-:R-:W-:-:S07]  /*62f0*/  MOV R0, UR5 ;  /* 0x0000000500007c02 */ /* 0x010fce0008000f00 */
.L_x_102:
[----:B-1----:R1:W2:Y:S02]  /*6300*/  SYNCS.PHASECHK.TRANS64.TRYWAIT P0, [R0+URZ], R3 ;  /* 0x00000003000075a7 */ /* 0x0022a400080011ff */
[----:B--2---:R-:W-:Y:S05]  /*6310*/  @!P0 NANOSLEEP.SYNCS 0x989680 ;  /* 0x009896800000895d */ /* 0x004fea0003900000 */
[----:B------:R-:W2:Y:S02]  /*6320*/  @!P0 SYNCS.PHASECHK.TRANS64 P0, [R0+URZ], R3 ;  /* 0x00000003000085a7 */ /* 0x000ea400080010ff */
[----:B--2---:R-:W-:Y:S05]  /*6330*/  @!P0 BRA `(.L_x_102) ;  /* 0xfffffffc00f08947 */ /* 0x004fea000383ffff */
[----:B------:R-:W-:Y:S05]  /*6340*/  BRA `(.L_x_103) ;  /* 0xffffffc000047947 */ /* 0x000fea000383ffff */
.L_x_38:
[----:B----4-:R-:W-:-:S07]  /*6350*/  MOV R0, UR5 ;  /* 0x0000000500007c02 */ /* 0x010fce0008000f00 */
.L_x_104:
[----:B-1----:R1:W2:Y:S02]  /*6360*/  SYNCS.PHASECHK.TRANS64.TRYWAIT P0, [R0+URZ], R3 ;  /* 0x00000003000075a7 */ /* 0x0022a400080011ff */
[----:B--2---:R-:W-:Y:S05]  /*6370*/  @!P0 NANOSLEEP.SYNCS 0x989680 ;  /* 0x009896800000895d */ /* 0x004fea0003900000 */
[----:B------:R-:W2:Y:S02]  /*6380*/  @!P0 SYNCS.PHASECHK.TRANS64 P0, [R0+URZ], R3 ;  /* 0x00000003000085a7 */ /* 0x000ea400080010ff */
[----:B--2---:R-:W-:Y:S05]  /*6390*/  @!P0 BRA `(.L_x_104) ;  /* 0xfffffffc00f08947 */ /* 0x004fea000383ffff */
[----:B------:R-:W-:Y:S05]  /*63a0*/  BRA `(.L_x_105) ;  /* 0xffffffc000107947 */ /* 0x000fea000383ffff */
.L_x_39:
[----:B----4-:R-:W-:-:S07]  /*63b0*/  MOV R0, UR5 ;  /* 0x0000000500007c02 */ /* 0x010fce0008000f00 */
.L_x_106:
[----:B-1----:R1:W2:Y:S02]  /*63c0*/  SYNCS.PHASECHK.TRANS64.TRYWAIT P0, [R0+URZ], R3 ;  /* 0x00000003000075a7 */ /* 0x0022a400080011ff */
[----:B--2---:R-:W-:Y:S05]  /*63d0*/  @!P0 NANOSLEEP.SYNCS 0x989680 ;  /* 0x009896800000895d */ /* 0x004fea0003900000 */
[----:B------:R-:W2:Y:S02]  /*63e0*/  @!P0 SYNCS.PHASECHK.TRANS64 P0, [R0+URZ], R3 ;  /* 0x00000003000085a7 */ /* 0x000ea400080010ff */
[----:B--2---:R-:W-:Y:S05]  /*63f0*/  @!P0 BRA `(.L_x_106) ;  /* 0xfffffffc00f08947 */ /* 0x004fea000383ffff */
[----:B------:R-:W-:Y:S05]  /*6400*/  BRA `(.L_x_107) ;  /* 0xffffffc0001c7947 */ /* 0x000fea000383ffff */
.L_x_42:
[----:B-1----:R1:W2:Y:S02]  /*6410*/  SYNCS.PHASECHK.TRANS64.TRYWAIT P0, [R0+URZ+0xd0], R5 ;  /* 0x0000d005000075a7 */ /* 0x0022a400080011ff */
[----:B--2---:R-:W-:Y:S05]  /*6420*/  @!P0 NANOSLEEP.SYNCS 0x989680 ;  /* 0x009896800000895d */ /* 0x004fea0003900000 */
[----:B------:R-:W2:Y:S02]  /*6430*/  @!P0 SYNCS.PHASECHK.TRANS64 P0, [R0+URZ+0xd0], R5 ;  /* 0x0000d005000085a7 */ /* 0x000ea400080010ff */
[----:B--2---:R-:W-:Y:S05]  /*6440*/  @!P0 BRA `(.L_x_42) ;  /* 0xfffffffc00f08947 */ /* 0x004fea000383ffff */
[----:B------:R-:W-:Y:S05]  /*6450*/  BRA `(.L_x_108) ;  /* 0xffffffc000787947 */ /* 0x000fea000383ffff */
.L_x_43:
[----:B------:R-:W-:-:S07]  /*6460*/  MOV R0, UR5 ;  /* 0x0000000500007c02 */ /* 0x000fce0008000f00 */
.L_x_109:
[----:B-1----:R1:W2:Y:S02]  /*6470*/  SYNCS.PHASECHK.TRANS64.TRYWAIT P0, [R0+URZ+0x80], R5 ;  /* 0x00008005000075a7 */ /* 0x0022a400080011ff */
[----:B--2---:R-:W-:Y:S05]  /*6480*/  @!P0 NANOSLEEP.SYNCS 0x989680 ;  /* 0x009896800000895d */ /* 0x004fea0003900000 */
[----:B------:R-:W2:Y:S02]  /*6490*/  @!P0 SYNCS.PHASECHK.TRANS64 P0, [R0+URZ+0x80], R5 ;  /* 0x00008005000085a7 */ /* 0x000ea400080010ff */
[----:B--2---:R-:W-:Y:S05]  /*64a0*/  @!P0 BRA `(.L_x_109) ;  /* 0xfffffffc00f08947 */ /* 0x004fea000383ffff */
[----:B------:R-:W-:Y:S05]  /*64b0*/  BRA `(.L_x_110) ;  /* 0xffffffc000887947 */ /* 0x000fea000383ffff */
.L_x_44:
[----:B-1----:R1:W2:Y:S02]  /*64c0*/  SYNCS.PHASECHK.TRANS64.TRYWAIT P1, [R0+URZ+0x70], R5 ;  /* 0x00007005000075a7 */ /* 0x0022a400080211ff */
[----:B--2---:R-:W-:Y:S05]  /*64d0*/  @!P1 NANOSLEEP.SYNCS 0x989680 ;  /* 0x009896800000995d */ /* 0x004fea0003900000 */
[----:B------:R-:W2:Y:S02]  /*64e0*/  @!P1 SYNCS.PHASECHK.TRANS64 P1, [R0+URZ+0x70], R5 ;  /* 0x00007005000095a7 */ /* 0x000ea400080210ff */
[----:B--2---:R-:W-:Y:S05]  /*64f0*/  @!P1 BRA `(.L_x_44) ;  /* 0xfffffffc00f09947 */ /* 0x004fea000383ffff */
[----:B------:R-:W-:Y:S05]  /*6500*/  BRA `(.L_x_111) ;  /* 0xffffffc000b87947 */ /* 0x000fea000383ffff */
.L_x_47:
[----:B------:R-:W-:-:S07]  /*6510*/  MOV R0, UR5 ;  /* 0x0000000500007c02 */ /* 0x000fce0008000f00 */
.L_x_112:
[----:B-1----:R1:W2:Y:S02]  /*6520*/  SYNCS.PHASECHK.TRANS64.TRYWAIT P0, [R0+URZ+0x80], R3 ;  /* 0x00008003000075a7 */ /* 0x0022a400080011ff */
[----:B--2---:R-:W-:Y:S05]  /*6530*/  @!P0 NANOSLEEP.SYNCS 0x989680 ;  /* 0x009896800000895d */ /* 0x004fea0003900000 */
[----:B------:R-:W2:Y:S02]  /*6540*/  @!P0 SYNCS.PHASECHK.TRANS64 P0, [R0+URZ+0x80], R3 ;  /* 0x00008003000085a7 */ /* 0x000ea400080010ff */
[----:B--2---:R-:W-:Y:S05]  /*6550*/  @!P0 BRA `(.L_x_112) ;  /* 0xfffffffc00f08947 */ /* 0x004fea000383ffff */
[----:B------:R-:W-:Y:S05]  /*6560*/  BRA `(.L_x_46) ;  /* 0xffffffc4000c7947 */ /* 0x000fea000383ffff */
.L_x_54:
[----:B-1----:R1:W2:Y:S02]  /*6570*/  SYNCS.PHASECHK.TRANS64.TRYWAIT P1, [R0+URZ+0x70], R5 ;  /* 0x00007005000075a7 */ /* 0x0022a400080211ff */
[----:B--2---:R-:W-:Y:S05]  /*6580*/  @!P1 NANOSLEEP.SYNCS 0x989680 ;  /* 0x009896800000995d */ /* 0x004fea0003900000 */
[----:B------:R-:W2:Y:S02]  /*6590*/  @!P1 SYNCS.PHASECHK.TRANS64 P1, [R0+URZ+0x70], R5 ;  /* 0x00007005000095a7 */ /* 0x000ea400080210ff */
[----:B--2---:R-:W-:Y:S05]  /*65a0*/  @!P1 BRA `(.L_x_54) ;  /* 0xfffffffc00f09947 */ /* 0x004fea000383ffff */
[----:B------:R-:W-:Y:S05]  /*65b0*/  BRA `(.L_x_113) ;  /* 0xffffffc8006c7947 */ /* 0x000fea000383ffff */
.L_x_55:
[----:B------:R-:W-:-:S07]  /*65c0*/  MOV R3, UR8 ;  /* 0x0000000800037c02 */ /* 0x000fce0008000f00 */
.L_x_114:
[----:B-1----:R1:W2:Y:S02]  /*65d0*/  SYNCS.PHASECHK.TRANS64.TRYWAIT P0, [R3+URZ+0xb0], R0 ;  /* 0x0000b000030075a7 */ /* 0x0022a400080011ff */
[----:B--2---:R-:W-:Y:S05]  /*65e0*/  @!P0 NANOSLEEP.SYNCS 0x989680 ;  /* 0x009896800000895d */ /* 0x004fea0003900000 */
[----:B------:R-:W2:Y:S02]  /*65f0*/  @!P0 SYNCS.PHASECHK.TRANS64 P0, [R3+URZ+0xb0], R0 ;  /* 0x0000b000030085a7 */ /* 0x000ea400080010ff */
[----:B--2---:R-:W-:Y:S05]  /*6600*/  @!P0 BRA `(.L_x_114) ;  /* 0xfffffffc00f08947 */ /* 0x004fea000383ffff */
[----:B------:R-:W-:Y:S05]  /*6610*/  BRA `(.L_x_115) ;  /* 0xffffffc800bc7947 */ /* 0x000fea000383ffff */
.L_x_58:
[----:B------:R-:W-:Y:S07]  /*6620*/  MOV R0, UR7 ;  /* 0x0000000700007c02 */ /* 0x000fee0008000f00 */
.L_x_116:
[----:B-1----:R1:W2:Y:S02]  /*6630*/  SYNCS.PHASECHK.TRANS64.TRYWAIT P0, [R0+URZ], R3 ;  /* 0x00000003000075a7 */ /* 0x0022a400080011ff */
[----:B--2---:R-:W-:Y:S05]  /*6640*/  @!P0 NANOSLEEP.SYNCS 0x989680 ;  /* 0x009896800000895d */ /* 0x004fea0003900000 */
[----:B------:R-:W2:Y:S02]  /*6650*/  @!P0 SYNCS.PHASECHK.TRANS64 P0, [R0+URZ], R3 ;  /* 0x00000003000085a7 */ /* 0x000ea400080010ff */
[----:B--2---:R-:W-:Y:S05]  /*6660*/  @!P0 BRA `(.L_x_116) ;  /* 0xfffffffc00f08947 */ /* 0x004fea000383ffff */
[----:B------:R-:W-:Y:S05]  /*6670*/  BRA `(.L_x_57) ;  /* 0xffffffc800d87947 */ /* 0x000fea000383ffff */
.L_x_61:
[----:B------:R-:W-:-:S07]  /*6680*/  MOV R0, UR5 ;  /* 0x0000000500007c02 */ /* 0x000fce0008000f00 */
.L_x_117:
[----:B--2---:R2:W3:Y:S02]  /*6690*/  SYNCS.PHASECHK.TRANS64.TRYWAIT P0, [R0+URZ], R3 ;  /* 0x00000003000075a7 */ /* 0x0044e400080011ff */
[----:B---3--:R-:W-:Y:S05]  /*66a0*/  @!P0 NANOSLEEP.SYNCS 0x989680 ;  /* 0x009896800000895d */ /* 0x008fea0003900000 */
[----:B------:R-:W3:Y:S02]  /*66b0*/  @!P0 SYNCS.PHASECHK.TRANS64 P0, [R0+URZ], R3 ;  /* 0x00000003000085a7 */ /* 0x000ee400080010ff */
[----:B---3--:R-:W-:Y:S05]  /*66c0*/  @!P0 BRA `(.L_x_117) ;  /* 0xfffffffc00f08947 */ /* 0x008fea000383ffff */
[----:B------:R-:W-:Y:S05]  /*66d0*/  BRA `(.L_x_118) ;  /* 0xffffffcc008c7947 */ /* 0x000fea000383ffff */
.L_x_62:
[----:B------:R-:W-:-:S07]  /*66e0*/  MOV R0, UR5 ;  /* 0x0000000500007c02 */ /* 0x000fce0008000f00 */
.L_x_119:
[----:B-1----:R1:W2:Y:S02]  /*66f0*/  SYNCS.PHASECHK.TRANS64.TRYWAIT P0, [R0+URZ], R3 ;  /* 0x00000003000075a7 */ /* 0x0022a400080011ff */
[----:B--2---:R-:W-:Y:S05]  /*6700*/  @!P0 NANOSLEEP.SYNCS 0x989680 ;  /* 0x009896800000895d */ /* 0x004fea0003900000 */
[----:B------:R-:W2:Y:S02]  /*6710*/  @!P0 SYNCS.PHASECHK.TRANS64 P0, [R0+URZ], R3 ;  /* 0x00000003000085a7 */ /* 0x000ea400080010ff */
[----:B--2---:R-:W-:Y:S05]  /*6720*/  @!P0 BRA `(.L_x_119) ;  /* 0xfffffffc00f08947 */ /* 0x004fea000383ffff */
[----:B------:R-:W-:Y:S05]  /*6730*/  BRA `(.L_x_120) ;  /* 0xffffffcc00987947 */ /* 0x000fea000383ffff */
.L_x_63:
[----:B------:R-:W-:-:S07]  /*6740*/  MOV R0, UR5 ;  /* 0x0000000500007c02 */ /* 0x000fce0008000f00 */
.L_x_121:
[----:B-1----:R1:W2:Y:S02]  /*6750*/  SYNCS.PHASECHK.TRANS64.TRYWAIT P0, [R0+URZ], R3 ;  /* 0x00000003000075a7 */ /* 0x0022a400080011ff */
[----:B--2---:R-:W-:Y:S05]  /*6760*/  @!P0 NANOSLEEP.SYNCS 0x989680 ;  /* 0x009896800000895d */ /* 0x004fea0003900000 */
[----:B------:R-:W2:Y:S02]  /*6770*/  @!P0 SYNCS.PHASECHK.TRANS64 P0, [R0+URZ], R3 ;  /* 0x00000003000085a7 */ /* 0x000ea400080010ff */
[----:B--2---:R-:W-:Y:S05]  /*6780*/  @!P0 BRA `(.L_x_121) ;  /* 0xfffffffc00f08947 */ /* 0x004fea000383ffff */
[----:B------:R-:W-:Y:S05]  /*6790*/  BRA `(.L_x_122) ;  /* 0xffffffcc00a47947 */ /* 0x000fea000383ffff */
.L_x_64:
[----:B------:R-:W-:-:S07]  /*67a0*/  MOV R0, UR7 ;  /* 0x0000000700007c02 */ /* 0x000fce0008000f00 */
.L_x_123:
[----:B-1----:R1:W2:Y:S02]  /*67b0*/  SYNCS.PHASECHK.TRANS64.TRYWAIT P0, [R0+URZ], R3 ;  /* 0x00000003000075a7 */ /* 0x0022a400080011ff */
[----:B--2---:R-:W-:Y:S05]  /*67c0*/  @!P0 NANOSLEEP.SYNCS 0x989680 ;  /* 0x009896800000895d */ /* 0x004fea0003900000 */
[----:B------:R-:W2:Y:S02]  /*67d0*/  @!P0 SYNCS.PHASECHK.TRANS64 P0, [R0+URZ], R3 ;  /* 0x00000003000085a7 */ /* 0x000ea400080010ff */
[----:B--2---:R-:W-:Y:S05]  /*67e0*/  @!P0 BRA `(.L_x_123) ;  /* 0xfffffffc00f08947 */ /* 0x004fea000383ffff */
[----:B------:R-:W-:Y:S05]  /*67f0*/  BRA `(.L_x_124) ;  /* 0xffffffcc00b07947 */ /* 0x000fea000383ffff */
.L_x_69:
[----:B---3--:R3:W1:Y:S02]  /*6800*/  SYNCS.PHASECHK.TRANS64.TRYWAIT P0, [R0+URZ+0x70], R3 ;  /* 0x00007003000075a7 */ /* 0x00866400080011ff */
[----:B-1----:R-:W-:Y:S05]  /*6810*/  @!P0 NANOSLEEP.SYNCS 0x989680 ;  /* 0x009896800000895d */ /* 0x002fea0003900000 */
[----:B------:R-:W1:Y:S02]  /*6820*/  @!P0 SYNCS.PHASECHK.TRANS64 P0, [R0+URZ+0x70], R3 ;  /* 0x00007003000085a7 */ /* 0x000e6400080010ff */
[----:B-1----:R-:W-:Y:S05]  /*6830*/  @!P0 BRA `(.L_x_69) ;  /* 0xfffffffc00f08947 */ /* 0x002fea000383ffff */
[----:B------:R-:W-:Y:S05]  /*6840*/  BRA `(.L_x_125) ;  /* 0xffffffd000ac7947 */ /* 0x000fea000383ffff */
.L_x_72:
[----:B------:R-:W-:Y:S07]  /*6850*/  MOV R0, UR6 ;  /* 0x0000000600007c02 */ /* 0x000fee0008000f00 */
.L_x_126:
[----:B-1----:R1:W3:Y:S02]  /*6860*/  SYNCS.PHASECHK.TRANS64.TRYWAIT P0, [R0+URZ+0x68], R3 ;  /* 0x00006803000075a7 */ /* 0x0022e400080011ff */
[----:B---3--:R-:W-:Y:S05]  /*6870*/  @!P0 NANOSLEEP.SYNCS 0x989680 ;  /* 0x009896800000895d */ /* 0x008fea0003900000 */
[----:B------:R-:W3:Y:S02]  /*6880*/  @!P0 SYNCS.PHASECHK.TRANS64 P0, [R0+URZ+0x68], R3 ;  /* 0x00006803000085a7 */ /* 0x000ee400080010ff */
[----:B---3--:R-:W-:Y:S05]  /*6890*/  @!P0 BRA `(.L_x_126) ;  /* 0xfffffffc00f08947 */ /* 0x008fea000383ffff */
[----:B------:R-:W-:Y:S05]  /*68a0*/  BRA `(.L_x_71) ;  /* 0xffffffd400987947 */ /* 0x000fea000383ffff */
.L_x_75:
[----:B------:R-:W-:Y:S07]  /*68b0*/  MOV R3, UR6 ;  /* 0x0000000600037c02 */ /* 0x000fee0008000f00 */
.L_x_127:
[----:B-1----:R1:W2:Y:S02]  /*68c0*/  SYNCS.PHASECHK.TRANS64.TRYWAIT P2, [R3+URZ+0x58], R26 ;  /* 0x0000581a030075a7 */ /* 0x0022a400080411ff */
[----:B--2---:R-:W-:Y:S05]  /*68d0*/  @!P2 NANOSLEEP.SYNCS 0x989680 ;  /* 0x009896800000a95d */ /* 0x004fea0003900000 */
[----:B------:R-:W2:Y:S02]  /*68e0*/  @!P2 SYNCS.PHASECHK.TRANS64 P2, [R3+URZ+0x58], R26 ;  /* 0x0000581a0300a5a7 */ /* 0x000ea400080410ff */
[----:B--2---:R-:W-:Y:S05]  /*68f0*/  @!P2 BRA `(.L_x_127) ;  /* 0xfffffffc00f0a947 */ /* 0x004fea000383ffff */
[----:B------:R-:W-:Y:S05]  /*6900*/  BRA `(.L_x_128) ;  /* 0xffffffd8002c7947 */ /* 0x000fea000383ffff */
.L_x_78:
[----:B--2---:R2:W4:Y:S02]  /*6910*/  SYNCS.PHASECHK.TRANS64.TRYWAIT P0, [R0+URZ+0x70], R3 ;  /* 0x00007003000075a7 */ /* 0x00452400080011ff */
[----:B----4-:R-:W-:Y:S05]  /*6920*/  @!P0 NANOSLEEP.SYNCS 0x989680 ;  /* 0x009896800000895d */ /* 0x010fea0003900000 */
[----:B------:R-:W4:Y:S02]  /*6930*/  @!P0 SYNCS.PHASECHK.TRANS64 P0, [R0+URZ+0x70], R3 ;  /* 0x00007003000085a7 */ /* 0x000f2400080010ff */
[----:B----4-:R-:W-:Y:S05]  /*6940*/  @!P0 BRA `(.L_x_78) ;  /* 0xfffffffc00f08947 */ /* 0x010fea000383ffff */
[----:B------:R-:W-:Y:S05]  /*6950*/  BRA `(.L_x_129) ;  /* 0xffffffdc00887947 */ /* 0x000fea000383ffff */
.L_x_89:
[----:B-1----:R-:W-:Y:S04]  /*6960*/  MOV R0, UR43 ;  /* 0x0000002b00007c02 */ /* 0x002fe80008000f00 */
[----:B------:R1:W2:Y:S03]  /*6970*/  SYNCS.PHASECHK.TRANS64.TRYWAIT P1, [R0+URZ+0x50], R3 ;  /* 0x00005003000075a7 */ /* 0x0002a600080211ff */
[----:B--2---:R-:W-:Y:S05]  /*6980*/  @!P1 NANOSLEEP.SYNCS 0x989680 ;  /* 0x009896800000995d */ /* 0x004fea0003900000 */
[----:B------:R-:W2:Y:S02]  /*6990*/  @!P1 SYNCS.PHASECHK.TRANS64 P1, [R0+URZ+0x50], R3 ;  /* 0x00005003000095a7 */ /* 0x000ea400080210ff */
[----:B--2---:R-:W-:Y:S05]  /*69a0*/  @!P1 BRA `(.L_x_89) ;  /* 0xfffffffc00ec9947 */ /* 0x004fea000383ffff */
[----:B------:R-:W-:Y:S05]  /*69b0*/  BRA `(.L_x_88) ;  /* 0xffffffe8007c7947 */ /* 0x000fea000383ffff */
.L_x_91:
[----:B-1----:R1:W4:Y:S02]  /*69c0*/  SYNCS.PHASECHK.TRANS64.TRYWAIT P1, [R92+URZ+0x90], R7 ;  /* 0x000090075c0075a7 */ /* 0x00232400080211ff */
[----:B----4-:R-:W-:Y:S05]  /*69d0*/  @!P1 NANOSLEEP.SYNCS 0x989680 ;  /* 0x009896800000995d */ /* 0x010fea0003900000 */
[----:B------:R-:W4:Y:S02]  /*69e0*/  @!P1 SYNCS.PHASECHK.TRANS64 P1, [R92+URZ+0x90], R7 ;  /* 0x000090075c0095a7 */ /* 0x000f2400080210ff */
[----:B----4-:R-:W-:Y:S05]  /*69f0*/  @!P1 BRA `(.L_x_91) ;  /* 0xfffffffc00f09947 */ /* 0x010fea000383ffff */
[----:B------:R-:W-:Y:S05]  /*6a00*/  BRA `(.L_x_90) ;  /* 0xffffffe800b87947 */ /* 0x000fea000383ffff */
        .weak           $__internal_0_$__cuda_sm10x_tcgen05_guardrail_trap_col_being_dealloced_not_returned_by_alloc
        .type           $__internal_0_$__cuda_sm10x_tcgen05_guardrail_trap_col_being_dealloced_not_returned_by_alloc,@function
        .size           $__internal_0_$__cuda_sm10x_tcgen05_guardrail_trap_col_being_dealloced_not_returned_by_alloc,($__internal_1_$__cuda_sm10x_tcgen05_guardrail_trap_phase_invalid_during_alloc - $__internal_0_$__cuda_sm10x_tcgen05_guardrail_trap_col_being_dealloced_not_returned_by_alloc)
$__internal_0_$__cuda_sm10x_tcgen05_guardrail_trap_col_being_dealloced_not_returned_by_alloc:
[----:B------:R-:W-:Y:S05]  /*6a10*/  BPT.TRAP 0x1 ;  /* 0x000000040000795c */ /* 0x000fea0000300000 */
[----:B------:R-:W-:-:S04]  /*6a20*/  HFMA2 R3, -RZ, RZ, 0, 0 ;  /* 0x00000000ff037431 */ /* 0x000fc800000001ff */
[----:B------:R-:W-:Y:S05]  /*6a30*/  RET.REL.NODEC R2 `(_ZN7cutlass13device_kernelINS_4gemm6kernel13GemmUniversalIN4cute5tupleIJiiiiEEENS1_10collective13CollectiveMmaINS1_35MainloopSm100TmaUmmaWarpSpecializedILi5ELi2ELi4ENS5_IJNS4_1CILi1EEESB_SB_EEEEENS5_IJNSA_ILi64EEESE_SE_EEENS_12float_e4m3_tENS5_IJlSB_lEEESG_SH_NS4_8TiledMMAINS4_8MMA_AtomIJNS4_10MMA_TraitsINS4_19SM100_MMA_F8F6F4_SSEJSG_SG_fSE_SE_NS4_17integral_constantINS4_4UMMA5MajorELSO_0EEESP_NSM_INSN_7ScaleInELSQ_0EEESR_EEEEEENS4_6LayoutISC_NS5_IJNSA_ILi0EEESV_SV_EEEEENS5_IJNS4_10UnderscoreESY_SY_EEEEENS4_13SM90_TMA_LOADENS4_14ComposedLayoutINS4_7SwizzleILi2ELi4ELi3EEENS4_18smem_ptr_flag_bitsILi8EEENSU_INS5_IJNSA_ILi8EEESE_EEENS5_IJSE_SB_EEEEEEEvNS4_8identityES11_S1B_vS1C_EENS_8epilogue10collective18CollectiveEpilogueINS1E_23Sm100TmaWarpSpecializedILi1ELi1ELi32ELb0ELb0EEEJSF_NS5_IJNSU_ISE_SB_EES1J_EEESG_SH_SG_SH_NS1E_6fusion15FusionCallbacksIS1I_NS1L_17LinearCombinationISG_fSG_fLNS_15FloatRoundStyleE2EEESF_S1K_JEEENS4_5SM1004TMEM4LOAD26SM100_TMEM_LOAD_16dp32b32xES11_S1B_NS4_39AutoVectorizingCopyWithAssumedAlignmentILi128EEENS4_14SM90_TMA_STOREES1B_S1W_S1W_EEEvvEEEEvNT_6ParamsE) ;  /* 0xffffff9402707950 */ /* 0x000fea0003c3ffff */
        .weak           $__internal_1_$__cuda_sm10x_tcgen05_guardrail_trap_phase_invalid_during_alloc
        .type           $__internal_1_$__cuda_sm10x_tcgen05_guardrail_trap_phase_invalid_during_alloc,@function
        .size           $__internal_1_$__cuda_sm10x_tcgen05_guardrail_trap_phase_invalid_during_alloc,($__internal_2_$__cuda_sm10x_tcgen05_guardrail_trap_unallocated_columns_being_dealloced - $__internal_1_$__cuda_sm10x_tcgen05_guardrail_trap_phase_invalid_during_alloc)
$__internal_1_$__cuda_sm10x_tcgen05_guardrail_trap_phase_invalid_during_alloc:
[----:B------:R-:W-:Y:S05]  /*6a40*/  BPT.TRAP 0x1 ;  /* 0x000000040000795c */ /* 0x000fea0000300000 */
[----:B------:R-:W-:-:S04]  /*6a50*/  MOV R3, 0x0 ;  /* 0x0000000000037802 */ /* 0x000fc80000000f00 */
[----:B------:R-:W-:Y:S05]  /*6a60*/  RET.REL.NODEC R2 `(_ZN7cutlass13device_kernelINS_4gemm6kernel13GemmUniversalIN4cute5tupleIJiiiiEEENS1_10collective13CollectiveMmaINS1_35MainloopSm100TmaUmmaWarpSpecializedILi5ELi2ELi4ENS5_IJNS4_1CILi1EEESB_SB_EEEEENS5_IJNSA_ILi64EEESE_SE_EEENS_12float_e4m3_tENS5_IJlSB_lEEESG_SH_NS4_8TiledMMAINS4_8MMA_AtomIJNS4_10MMA_TraitsINS4_19SM100_MMA_F8F6F4_SSEJSG_SG_fSE_SE_NS4_17integral_constantINS4_4UMMA5MajorELSO_0EEESP_NSM_INSN_7ScaleInELSQ_0EEESR_EEEEEENS4_6LayoutISC_NS5_IJNSA_ILi0EEESV_SV_EEEEENS5_IJNS4_10UnderscoreESY_SY_EEEEENS4_13SM90_TMA_LOADENS4_14ComposedLayoutINS4_7SwizzleILi2ELi4ELi3EEENS4_18smem_ptr_flag_bitsILi8EEENSU_INS5_IJNSA_ILi8EEESE_EEENS5_IJSE_SB_EEEEEEEvNS4_8identityES11_S1B_vS1C_EENS_8epilogue10collective18CollectiveEpilogueINS1E_23Sm100TmaWarpSpecializedILi1ELi1ELi32ELb0ELb0EEEJSF_NS5_IJNSU_ISE_SB_EES1J_EEESG_SH_SG_SH_NS1E_6fusion15FusionCallbacksIS1I_NS1L_17LinearCombinationISG_fSG_fLNS_15FloatRoundStyleE2EEESF_S1K_JEEENS4_5SM1004TMEM4LOAD26SM100_TMEM_LOAD_16dp32b32xES11_S1B_NS4_39AutoVectorizingCopyWithAssumedAlignmentILi128EEENS4_14SM90_TMA_STOREES1B_S1W_S1W_EEEvvEEEEvNT_6ParamsE) ;  /* 0xffffff9402647950 */ /* 0x000fea0003c3ffff */
        .weak           $__internal_2_$__cuda_sm10x_tcgen05_guardrail_trap_unallocated_columns_being_dealloced
        .type           $__internal_2_$__cuda_sm10x_tcgen05_guardrail_trap_unallocated_columns_being_dealloced,@function
        .size           $__internal_2_$__cuda_sm10x_tcgen05_guardrail_trap_unallocated_columns_being_dealloced,(.L_x_131 - $__internal_2_$__cuda_sm10x_tcgen05_guardrail_trap_unallocated_columns_being_dealloced)
$__internal_2_$__cuda_sm10x_tcgen05_guardrail_trap_unallocated_columns_being_dealloced:
[----:B------:R-:W-:Y:S05]  /*6a70*/  BPT.TRAP 0x1 ;  /* 0x000000040000795c */ /* 0x000fea0000300000 */
[----:B------:R-:W-:-:S04]  /*6a80*/  HFMA2 R3, -RZ, RZ, 0, 0 ;  /* 0x00000000ff037431 */ /* 0x000fc800000001ff */
[----:B------:R-:W-:Y:S05]  /*6a90*/  RET.REL.NODEC R2 `(_ZN7cutlass13device_kernelINS_4gemm6kernel13GemmUniversalIN4cute5tupleIJiiiiEEENS1_10collective13CollectiveMmaINS1_35MainloopSm100TmaUmmaWarpSpecializedILi5ELi2ELi4ENS5_IJNS4_1CILi1EEESB_SB_EEEEENS5_IJNSA_ILi64EEESE_SE_EEENS_12float_e4m3_tENS5_IJlSB_lEEESG_SH_NS4_8TiledMMAINS4_8MMA_AtomIJNS4_10MMA_TraitsINS4_19SM100_MMA_F8F6F4_SSEJSG_SG_fSE_SE_NS4_17integral_constantINS4_4UMMA5MajorELSO_0EEESP_NSM_INSN_7ScaleInELSQ_0EEESR_EEEEEENS4_6LayoutISC_NS5_IJNSA_ILi0EEESV_SV_EEEEENS5_IJNS4_10UnderscoreESY_SY_EEEEENS4_13SM90_TMA_LOADENS4_14ComposedLayoutINS4_7SwizzleILi2ELi4ELi3EEENS4_18smem_ptr_flag_bitsILi8EEENSU_INS5_IJNSA_ILi8EEESE_EEENS5_IJSE_SB_EEEEEEEvNS4_8identityES11_S1B_vS1C_EENS_8epilogue10collective18CollectiveEpilogueINS1E_23Sm100TmaWarpSpecializedILi1ELi1ELi32ELb0ELb0EEEJSF_NS5_IJNSU_ISE_SB_EES1J_EEESG_SH_SG_SH_NS1E_6fusion15FusionCallbacksIS1I_NS1L_17LinearCombinationISG_fSG_fLNS_15FloatRoundStyleE2EEESF_S1K_JEEENS4_5SM1004TMEM4LOAD26SM100_TMEM_LOAD_16dp32b32xES11_S1B_NS4_39AutoVectorizingCopyWithAssumedAlignmentILi128EEENS4_14SM90_TMA_STOREES1B_S1W_S1W_EEEvvEEEEvNT_6ParamsE) ;  /* 0xffffff9402587950 */ /* 0x000fea0003c3ffff */
.L_x_130:
[----:B------:R-:W-:-:S00]  /*6aa0*/  BRA `(.L_x_130) ;  /* 0xfffffffc00fc7947 */ /* 0x000fc0000383ffff */
[----:B------:R-:W-:-:S00]  /*6ab0*/  NOP ;  /* 0x0000000000007918 */ /* 0x000fc00000000000 */
        /* <DEDUP_REMOVED lines=12> */
.L_x_131:


//--------------------- .nv.global.init           --------------------------
	.section	.nv.global.init,"aw",@progbits
.nv.global.init:
	.type		$str$27,@object
	.size		$str$27,($str$28 - $str$27)
$str$27:
        /*0000*/ 	.byte	0x28, 0x61, 0x64, 0x64, 0x72, 0x65, 0x73, 0x73, 0x20, 0x26, 0x20, 0x6d, 0x61, 0x73, 0x6b, 0x29
        /*0010*/ 	.byte	0x20, 0x3d, 0x3d, 0x20, 0x30, 0x00
	.type		$str$28,@object
	.size		$str$28,($str$26 - $str$28)
$str$28:
        /*0016*/ 	.byte	0x2f, 0x74, 0x6d, 0x70, 0x2f, 0x63, 0x75, 0x74, 0x6c, 0x61, 0x73, 0x73, 0x5f, 0x73, 0x77, 0x65
        /*0026*/ 	.byte	0x65, 0x70, 0x5f, 0x73, 0x72, 0x63, 0x2f, 0x69, 0x6e, 0x63, 0x6c, 0x75, 0x64, 0x65, 0x2f, 0x63
        /*0036*/ 	.byte	0x75, 0x74, 0x65, 0x2f, 0x70, 0x6f, 0x69, 0x6e, 0x74, 0x65, 0x72, 0x5f, 0x66, 0x6c, 0x61, 0x67
        /*0046*/ 	.byte	0x67, 0x65, 0x64, 0x2e, 0x68, 0x70, 0x70, 0x00
	.type		$str$26,@object
	.size		$str$26,($str$25 - $str$26)
$str$26:
        /*004e*/ 	.byte	0x2f, 0x74, 0x6d, 0x70, 0x2f, 0x63, 0x75, 0x74, 0x6c, 0x61, 0x73, 0x73, 0x5f, 0x73, 0x77, 0x65
        /*005e*/ 	.byte	0x65, 0x70, 0x5f, 0x73, 0x72, 0x63, 0x2f, 0x69, 0x6e, 0x63, 0x6c, 0x75, 0x64, 0x65, 0x2f, 0x63
        /*006e*/ 	.byte	0x75, 0x74, 0x65, 0x2f, 0x61, 0x74, 0x6f, 0x6d, 0x2f, 0x63, 0x6f, 0x70, 0x79, 0x5f, 0x74, 0x72
        /*007e*/ 	.byte	0x61, 0x69, 0x74, 0x73, 0x5f, 0x73, 0x6d, 0x31, 0x30, 0x30, 0x2e, 0x68, 0x70, 0x70, 0x00
	.type		$str$25,@object
	.size		$str$25,(__unnamed_1 - $str$25)
$str$25:
        /*008d*/ 	.byte	0x28, 0x28, 0x75, 0x69, 0x6e, 0x74, 0x33, 0x32, 0x5f, 0x74, 0x28, 0x74, 0x68, 0x72, 0x65, 0x61
        /*009d*/ 	.byte	0x64, 0x49, 0x64, 0x78, 0x2e, 0x78, 0x29, 0x20, 0x2f, 0x20, 0x33, 0x32, 0x29, 0x20, 0x25, 0x20
        /*00ad*/ 	.byte	0x34, 0x29, 0x20, 0x3d, 0x3d, 0x20, 0x28, 0x28, 0x28, 0x74, 0x6d, 0x65, 0x6d, 0x5f, 0x61, 0x64
        /*00bd*/ 	.byte	0x64, 0x72, 0x20, 0x3e, 0x3e, 0x20, 0x31, 0x36, 0x29, 0x20, 0x2f, 0x20, 0x33, 0x32, 0x29, 0x20
        /*00cd*/ 	.byte	0x25, 0x20, 0x34, 0x29, 0x00
	.type		__unnamed_1,@object
	.size		__unnamed_1,(__unnamed_2 - __unnamed_1)
__unnamed_1:
        /*00d2*/ 	.byte	0x61, 0x75, 0x74, 0x6f, 0x20, 0x63, 0x75, 0x74, 0x65, 0x3a, 0x3a, 0x61, 0x73, 0x5f, 0x70, 0x6f
        /* <DEDUP_REMOVED lines=24> */
        /*0262*/ 	.byte	0x3c, 0x34, 0x30, 0x39, 0x36, 0x3e, 0x3e, 0x3e, 0x3e, 0x5d, 0x00
	.type		__unnamed_2,@object
	.size		__unnamed_2,(.L_2 - __unnamed_2)
__unnamed_2:
        /* <DEDUP_REMOVED lines=40> */
        /*04ed*/ 	.byte	0x74, 0x65, 0x3a, 0x3a, 0x43, 0x3c, 0x30, 0x3e, 0x3e, 0x3e, 0x3e, 0x5d, 0x00
.L_2:


//--------------------- .nv.shared._ZN7cutlass13device_kernelINS_4gemm6kernel13GemmUniversalIN4cute5tupleIJiiiiEEENS1_10collective13CollectiveMmaINS1_35MainloopSm100TmaUmmaWarpSpecializedILi5ELi2ELi4ENS5_IJNS4_1CILi1EEESB_SB_EEEEENS5_IJNSA_ILi64EEESE_SE_EEENS_12float_e4m3_tENS5_IJlSB_lEEESG_SH_NS4_8TiledMMAINS4_8MMA_AtomIJNS4_10MMA_TraitsINS4_19SM100_MMA_F8F6F4_SSEJSG_SG_fSE_SE_NS4_17integral_constantINS4_4UMMA5MajorELSO_0EEESP_NSM_INSN_7ScaleInELSQ_0EEESR_EEEEEENS4_6LayoutISC_NS5_IJNSA_ILi0EEESV_SV_EEEEENS5_IJNS4_10UnderscoreESY_SY_EEEEENS4_13SM90_TMA_LOADENS4_14ComposedLayoutINS4_7SwizzleILi2ELi4ELi3EEENS4_18smem_ptr_flag_bitsILi8EEENSU_INS5_IJNSA_ILi8EEESE_EEENS5_IJSE_SB_EEEEEEEvNS4_8identityES11_S1B_vS1C_EENS_8epilogue10collective18CollectiveEpilogueINS1E_23Sm100TmaWarpSpecializedILi1ELi1ELi32ELb0ELb0EEEJSF_NS5_IJNSU_ISE_SB_EES1J_EEESG_SH_SG_SH_NS1E_6fusion15FusionCallbacksIS1I_NS1L_17LinearCombinationISG_fSG_fLNS_15FloatRoundStyleE2EEESF_S1K_JEEENS4_5SM1004TMEM4LOAD26SM100_TMEM_LOAD_16dp32b32xES11_S1B_NS4_39AutoVectorizingCopyWithAssumedAlignmentILi128EEENS4_14SM90_TMA_STOREES1B_S1W_S1W_EEEvvEEEEvNT_6ParamsE --------------------------
	.section	.nv.shared._ZN7cutlass13device_kernelINS_4gemm6kernel13GemmUniversalIN4cute5tupleIJiiiiEEENS1_10collective13CollectiveMmaINS1_35MainloopSm100TmaUmmaWarpSpecializedILi5ELi2ELi4ENS5_IJNS4_1CILi1EEESB_SB_EEEEENS5_IJNSA_ILi64EEESE_SE_EEENS_12float_e4m3_tENS5_IJlSB_lEEESG_SH_NS4_8TiledMMAINS4_8MMA_AtomIJNS4_10MMA_TraitsINS4_19SM100_MMA_F8F6F4_SSEJSG_SG_fSE_SE_NS4_17integral_constantINS4_4UMMA5MajorELSO_0EEESP_NSM_INSN_7ScaleInELSQ_0EEESR_EEEEEENS4_6LayoutISC_NS5_IJNSA_ILi0EEESV_SV_EEEEENS5_IJNS4_10UnderscoreESY_SY_EEEEENS4_13SM90_TMA_LOADENS4_14ComposedLayoutINS4_7SwizzleILi2ELi4ELi3EEENS4_18smem_ptr_flag_bitsILi8EEENSU_INS5_IJNSA_ILi8EEESE_EEENS5_IJSE_SB_EEEEEEEvNS4_8identityES11_S1B_vS1C_EENS_8epilogue10collective18CollectiveEpilogueINS1E_23Sm100TmaWarpSpecializedILi1ELi1ELi32ELb0ELb0EEEJSF_NS5_IJNSU_ISE_SB_EES1J_EEESG_SH_SG_SH_NS1E_6fusion15FusionCallbacksIS1I_NS1L_17LinearCombinationISG_fSG_fLNS_15FloatRoundStyleE2EEESF_S1K_JEEENS4_5SM1004TMEM4LOAD26SM100_TMEM_LOAD_16dp32b32xES11_S1B_NS4_39AutoVectorizingCopyWithAssumedAlignmentILi128EEENS4_14SM90_TMA_STOREES1B_S1W_S1W_EEEvvEEEEvNT_6ParamsE,"aw",@nobits
	.sectionflags	@""
	.align	16
	.zero		1024


//--------------------- .nv.shared.reserved.0     --------------------------
	.section	.nv.shared.reserved.0,"aw",@nobits
	.weak		__nv_reservedSMEM_offset_0_alias
	.size		__nv_reservedSMEM_offset_0_alias, 0, 64
	.other		__nv_reservedSMEM_offset_0_alias,@"STO_CUDA_RESERVED_SHARED STV_DEFAULT"
__nv_reservedSMEM_offset_0_alias:
	.zero		0
.nv.shared.reserved.0:
	.zero		64
	.weak		__nv_reservedSMEM_tcgen05_partition
	.type		__nv_reservedSMEM_tcgen05_partition,@object
	.size		__nv_reservedSMEM_tcgen05_partition,(.L_0 - __nv_reservedSMEM_tcgen05_partition)
__nv_reservedSMEM_tcgen05_partition:
	.zero		32
.L_0:


//--------------------- .nv.global                --------------------------
	.section	.nv.global,"aw",@nobits
.nv.global:
	.type		_ZN39_INTERNAL_aa0579a0_4_k_cu_f713ab1e_78614cute1_E,@object
	.size		_ZN39_INTERNAL_aa0579a0_4_k_cu_f713ab1e_78614cute1_E,(_ZN39_INTERNAL_aa0579a0_4_k_cu_f713ab1e_78614cuda3std3__45__cpo6cbeginE - _ZN39_INTERNAL_aa0579a0_4_k_cu_f713ab1e_78614cute1_E)
_ZN39_INTERNAL_aa0579a0_4_k_cu_f713ab1e_78614cute1_E:
	.zero		1
	.type		_ZN39_INTERNAL_aa0579a0_4_k_cu_f713ab1e_78614cuda3std3__45__cpo6cbeginE,@object
	.size		_ZN39_INTERNAL_aa0579a0_4_k_cu_f713ab1e_78614cuda3std3__45__cpo6cbeginE,(_ZN39_INTERNAL_aa0579a0_4_k_cu_f713ab1e_78614cuda3std3__48in_placeE - _ZN39_INTERNAL_aa0579a0_4_k_cu_f713ab1e_78614cuda3std3__45__cpo6cbeginE)
_ZN39_INTERNAL_aa0579a0_4_k_cu_f713ab1e_78614cuda3std3__45__cpo6cbeginE:
	.zero		1
	.type		_ZN39_INTERNAL_aa0579a0_4_k_cu_f713ab1e_78614cuda3std3__48in_placeE,@object
	.size		_ZN39_INTERNAL_aa0579a0_4_k_cu_f713ab1e_78614cuda3std3__48in_placeE,(_ZN39_INTERNAL_aa0579a0_4_k_cu_f713ab1e_78614cuda3std6ranges3__45__cpo9iter_moveE - _ZN39_INTERNAL_aa0579a0_4_k_cu_f713ab1e_78614cuda3std3__48in_placeE)
_ZN39_INTERNAL_aa0579a0_4_k_cu_f713ab1e_78614cuda3std3__48in_placeE:
	.zero		1
	.type		_ZN39_INTERNAL_aa0579a0_4_k_cu_f713ab1e_78614cuda3std6ranges3__45__cpo9iter_moveE,@object
	.size		_ZN39_INTERNAL_aa0579a0_4_k_cu_f713ab1e_78614cuda3std6ranges3__45__cpo9iter_moveE,(_ZN39_INTERNAL_aa0579a0_4_k_cu_f713ab1e_78614cuda3std3__45__cpo5beginE - _ZN39_INTERNAL_aa0579a0_4_k_cu_f713ab1e_78614cuda3std6ranges3__45__cpo9iter_moveE)
_ZN39_INTERNAL_aa0579a0_4_k_cu_f713ab1e_78614cuda3std6ranges3__45__cpo9iter_moveE:
	.zero		1
	.type		_ZN39_INTERNAL_aa0579a0_4_k_cu_f713ab1e_78614cuda3std3__45__cpo5beginE,@object
	.size		_ZN39_INTERNAL_aa0579a0_4_k_cu_f713ab1e_78614cuda3std3__45__cpo5beginE,(_ZN39_INTERNAL_aa0579a0_4_k_cu_f713ab1e_78614cuda3std3__441_GLOBAL__N__aa0579a0_4_k_cu_f713ab1e_78616ignoreE - _ZN39_INTERNAL_aa0579a0_4_k_cu_f713ab1e_78614cuda3std3__45__cpo5beginE)
_ZN39_INTERNAL_aa0579a0_4_k_cu_f713ab1e_78614cuda3std3__45__cpo5beginE:
	.zero		1
	.type		_ZN39_INTERNAL_aa0579a0_4_k_cu_f713ab1e_78614cuda3std3__441_GLOBAL__N__aa0579a0_4_k_cu_f713ab1e_78616ignoreE,@object
	.size		_ZN39_INTERNAL_aa0579a0_4_k_cu_f713ab1e_78614cuda3std3__441_GLOBAL__N__aa0579a0_4_k_cu_f713ab1e_78616ignoreE,(_ZN39_INTERNAL_aa0579a0_4_k_cu_f713ab1e_78614cute7productE - _ZN39_INTERNAL_aa0579a0_4_k_cu_f713ab1e_78614cuda3std3__441_GLOBAL__N__aa0579a0_4_k_cu_f713ab1e_78616ignoreE)
_ZN39_INTERNAL_aa0579a0_4_k_cu_f713ab1e_78614cuda3std3__441_GLOBAL__N__aa0579a0_4_k_cu_f713ab1e_78616ignoreE:
	.zero		1
	.type		_ZN39_INTERNAL_aa0579a0_4_k_cu_f713ab1e_78614cute7productE,@object
	.size		_ZN39_INTERNAL_aa0579a0_4_k_cu_f713ab1e_78614cute7productE,(_ZN39_INTERNAL_aa0579a0_4_k_cu_f713ab1e_78614cuda3std3__45__cpo3endE - _ZN39_INTERNAL_aa0579a0_4_k_cu_f713ab1e_78614cute7productE)
_ZN39_INTERNAL_aa0579a0_4_k_cu_f713ab1e_78614cute7productE:
	.zero		1
	.type		_ZN39_INTERNAL_aa0579a0_4_k_cu_f713ab1e_78614cuda3std3__45__cpo3endE,@object
	.size		_ZN39_INTERNAL_aa0579a0_4_k_cu_f713ab1e_78614cuda3std3__45__cpo3endE,(_ZN39_INTERNAL_aa0579a0_4_k_cu_f713ab1e_78614cuda3std3__419piecewise_constructE - _ZN39_INTERNAL_aa0579a0_4_k_cu_f713ab1e_78614cuda3std3__45__cpo3endE)
_ZN39_INTERNAL_aa0579a0_4_k_cu_f713ab1e_78614cuda3std3__45__cpo3endE:
	.zero		1
	.type		_ZN39_INTERNAL_aa0579a0_4_k_cu_f713ab1e_78614cuda3std3__419piecewise_constructE,@object
	.size		_ZN39_INTERNAL_aa0579a0_4_k_cu_f713ab1e_78614cuda3std3__419piecewise_constructE,(_ZN39_INTERNAL_aa0579a0_4_k_cu_f713ab1e_78614cuda3std3__45__cpo4cendE - _ZN39_INTERNAL_aa0579a0_4_k_cu_f713ab1e_78614cuda3std3__419piecewise_constructE)
_ZN39_INTERNAL_aa0579a0_4_k_cu_f713ab1e_78614cuda3std3__419piecewise_constructE:
	.zero		1
	.type		_ZN39_INTERNAL_aa0579a0_4_k_cu_f713ab1e_78614cuda3std3__45__cpo4cendE,@object
	.size		_ZN39_INTERNAL_aa0579a0_4_k_cu_f713ab1e_78614cuda3std3__45__cpo4cendE,(_ZN39_INTERNAL_aa0579a0_4_k_cu_f713ab1e_78614cuda3std6ranges3__45__cpo4swapE - _ZN39_INTERNAL_aa0579a0_4_k_cu_f713ab1e_78614cuda3std3__45__cpo4cendE)
_ZN39_INTERNAL_aa0579a0_4_k_cu_f713ab1e_78614cuda3std3__45__cpo4cendE:
	.zero		1
	.type		_ZN39_INTERNAL_aa0579a0_4_k_cu_f713ab1e_78614cuda3std6ranges3__45__cpo4swapE,@object
	.size		_ZN39_INTERNAL_aa0579a0_4_k_cu_f713ab1e_78614cuda3std6ranges3__45__cpo4swapE,(.L_10 - _ZN39_INTERNAL_aa0579a0_4_k_cu_f713ab1e_78614cuda3std6ranges3__45__cpo4swapE)
_ZN39_INTERNAL_aa0579a0_4_k_cu_f713ab1e_78614cuda3std6ranges3__45__cpo4swapE:
	.zero		1
.L_10:


//--------------------- .nv.constant0._ZN7cutlass13device_kernelINS_4gemm6kernel13GemmUniversalIN4cute5tupleIJiiiiEEENS1_10collective13CollectiveMmaINS1_35MainloopSm100TmaUmmaWarpSpecializedILi5ELi2ELi4ENS5_IJNS4_1CILi1EEESB_SB_EEEEENS5_IJNSA_ILi64EEESE_SE_EEENS_12float_e4m3_tENS5_IJlSB_lEEESG_SH_NS4_8TiledMMAINS4_8MMA_AtomIJNS4_10MMA_TraitsINS4_19SM100_MMA_F8F6F4_SSEJSG_SG_fSE_SE_NS4_17integral_constantINS4_4UMMA5MajorELSO_0EEESP_NSM_INSN_7ScaleInELSQ_0EEESR_EEEEEENS4_6LayoutISC_NS5_IJNSA_ILi0EEESV_SV_EEEEENS5_IJNS4_10UnderscoreESY_SY_EEEEENS4_13SM90_TMA_LOADENS4_14ComposedLayoutINS4_7SwizzleILi2ELi4ELi3EEENS4_18smem_ptr_flag_bitsILi8EEENSU_INS5_IJNSA_ILi8EEESE_EEENS5_IJSE_SB_EEEEEEEvNS4_8identityES11_S1B_vS1C_EENS_8epilogue10collective18CollectiveEpilogueINS1E_23Sm100TmaWarpSpecializedILi1ELi1ELi32ELb0ELb0EEEJSF_NS5_IJNSU_ISE_SB_EES1J_EEESG_SH_SG_SH_NS1E_6fusion15FusionCallbacksIS1I_NS1L_17LinearCombinationISG_fSG_fLNS_15FloatRoundStyleE2EEESF_S1K_JEEENS4_5SM1004TMEM4LOAD26SM100_TMEM_LOAD_16dp32b32xES11_S1B_NS4_39AutoVectorizingCopyWithAssumedAlignmentILi128EEENS4_14SM90_TMA_STOREES1B_S1W_S1W_EEEvvEEEEvNT_6ParamsE --------------------------
	.section	.nv.constant0._ZN7cutlass13device_kernelINS_4gemm6kernel13GemmUniversalIN4cute5tupleIJiiiiEEENS1_10collective13CollectiveMmaINS1_35MainloopSm100TmaUmmaWarpSpecializedILi5ELi2ELi4ENS5_IJNS4_1CILi1EEESB_SB_EEEEENS5_IJNSA_ILi64EEESE_SE_EEENS_12float_e4m3_tENS5_IJlSB_lEEESG_SH_NS4_8TiledMMAINS4_8MMA_AtomIJNS4_10MMA_TraitsINS4_19SM100_MMA_F8F6F4_SSEJSG_SG_fSE_SE_NS4_17integral_constantINS4_4UMMA5MajorELSO_0EEESP_NSM_INSN_7ScaleInELSQ_0EEESR_EEEEEENS4_6LayoutISC_NS5_IJNSA_ILi0EEESV_SV_EEEEENS5_IJNS4_10UnderscoreESY_SY_EEEEENS4_13SM90_TMA_LOADENS4_14ComposedLayoutINS4_7SwizzleILi2ELi4ELi3EEENS4_18smem_ptr_flag_bitsILi8EEENSU_INS5_IJNSA_ILi8EEESE_EEENS5_IJSE_SB_EEEEEEEvNS4_8identityES11_S1B_vS1C_EENS_8epilogue10collective18CollectiveEpilogueINS1E_23Sm100TmaWarpSpecializedILi1ELi1ELi32ELb0ELb0EEEJSF_NS5_IJNSU_ISE_SB_EES1J_EEESG_SH_SG_SH_NS1E_6fusion15FusionCallbacksIS1I_NS1L_17LinearCombinationISG_fSG_fLNS_15FloatRoundStyleE2EEESF_S1K_JEEENS4_5SM1004TMEM4LOAD26SM100_TMEM_LOAD_16dp32b32xES11_S1B_NS4_39AutoVectorizingCopyWithAssumedAlignmentILi128EEENS4_14SM90_TMA_STOREES1B_S1W_S1W_EEEvvEEEEvNT_6ParamsE,"a",@progbits
	.sectionflags	@""
	.align	4
.nv.constant0._ZN7cutlass13device_kernelINS_4gemm6kernel13GemmUniversalIN4cute5tupleIJiiiiEEENS1_10collective13CollectiveMmaINS1_35MainloopSm100TmaUmmaWarpSpecializedILi5ELi2ELi4ENS5_IJNS4_1CILi1EEESB_SB_EEEEENS5_IJNSA_ILi64EEESE_SE_EEENS_12float_e4m3_tENS5_IJlSB_lEEESG_SH_NS4_8TiledMMAINS4_8MMA_AtomIJNS4_10MMA_TraitsINS4_19SM100_MMA_F8F6F4_SSEJSG_SG_fSE_SE_NS4_17integral_constantINS4_4UMMA5MajorELSO_0EEESP_NSM_INSN_7ScaleInELSQ_0EEESR_EEEEEENS4_6LayoutISC_NS5_IJNSA_ILi0EEESV_SV_EEEEENS5_IJNS4_10UnderscoreESY_SY_EEEEENS4_13SM90_TMA_LOADENS4_14ComposedLayoutINS4_7SwizzleILi2ELi4ELi3EEENS4_18smem_ptr_flag_bitsILi8EEENSU_INS5_IJNSA_ILi8EEESE_EEENS5_IJSE_SB_EEEEEEEvNS4_8identityES11_S1B_vS1C_EENS_8epilogue10collective18CollectiveEpilogueINS1E_23Sm100TmaWarpSpecializedILi1ELi1ELi32ELb0ELb0EEEJSF_NS5_IJNSU_ISE_SB_EES1J_EEESG_SH_SG_SH_NS1E_6fusion15FusionCallbacksIS1I_NS1L_17LinearCombinationISG_fSG_fLNS_15FloatRoundStyleE2EEESF_S1K_JEEENS4_5SM1004TMEM4LOAD26SM100_TMEM_LOAD_16dp32b32xES11_S1B_NS4_39AutoVectorizingCopyWithAssumedAlignmentILi128EEENS4_14SM90_TMA_STOREES1B_S1W_S1W_EEEvvEEEEvNT_6ParamsE:
	.zero		2944


//--------------------- SYMBOLS --------------------------

	.type		.nv.reservedSmem.offset0,@object
	.size		.nv.reservedSmem.offset0,0x4
	.type		.nv.reservedSmem.cap,@object
	.size		.nv.reservedSmem.cap,0x4
	.type		__assertfail,@function
